//
// Generated by NVIDIA NVVM Compiler
//
// Compiler Build ID: CL-36424714
// Cuda compilation tools, release 13.0, V13.0.88
// Based on NVVM 20.0.0
//

.version 9.0
.target sm_100
.address_size 64

	// .globl	tvm_conv_default_kernel
// _ZZ23tvm_conv_default_kernelE14PaddedX_shared has been demoted
// _ZZ23tvm_conv_default_kernelE8K_shared has been demoted
// _ZZ11conv_kernelPfS_S_E8shared_x has been demoted
// _ZZ14tvm_conv_tiledE14PaddedX_shared has been demoted
// _ZZ14tvm_conv_tiledE8K_shared has been demoted

.visible .entry tvm_conv_default_kernel(
	.param .u64 .ptr .align 1 tvm_conv_default_kernel_param_0,
	.param .u64 .ptr .align 1 tvm_conv_default_kernel_param_1,
	.param .u64 .ptr .align 1 tvm_conv_default_kernel_param_2
)
.maxntid 128
{
	.reg .pred 	%p<29>;
	.reg .b16 	%rs<7>;
	.reg .b32 	%r<98>;
	.reg .b32 	%f<509>;
	.reg .b64 	%rd<15>;
	// demoted variable
	.shared .align 4 .b8 _ZZ23tvm_conv_default_kernelE14PaddedX_shared[1536];
	// demoted variable
	.shared .align 4 .b8 _ZZ23tvm_conv_default_kernelE8K_shared[384];
	ld.param.u64 	%rd6, [tvm_conv_default_kernel_param_0];
	ld.param.u64 	%rd7, [tvm_conv_default_kernel_param_1];
	cvta.to.global.u64 	%rd8, %rd6;
	cvta.to.global.u64 	%rd1, %rd7;
	mov.u32 	%r27, %ctaid.y;
	shl.b32 	%r28, %r27, 2;
	mov.u32 	%r1, %tid.z;
	mov.u32 	%r29, %tid.y;
	mul.lo.s32 	%r30, %r29, 48;
	mad.lo.s32 	%r31, %r1, 96, %r30;
	mov.u32 	%r32, %tid.x;
	mul.lo.s32 	%r33, %r32, 3;
	add.s32 	%r34, %r31, %r33;
	shl.b32 	%r35, %r1, 6;
	sub.s32 	%r36, %r31, %r35;
	add.s32 	%r37, %r36, %r33;
	shl.b32 	%r2, %r27, 8;
	shl.b32 	%r38, %r1, 3;
	shl.b32 	%r39, %r29, 2;
	add.s32 	%r40, %r38, %r39;
	cvt.u16.u32 	%rs1, %r32;
	mul.lo.s16 	%rs2, %rs1, 86;
	shr.u16 	%rs3, %rs2, 8;
	cvt.u32.u16 	%r41, %rs3;
	add.s32 	%r42, %r40, %r41;
	setp.gt.u32 	%p5, %r42, 31;
	mul.lo.s32 	%r43, %r1, 24;
	mad.lo.s32 	%r44, %r29, 12, %r32;
	add.s32 	%r45, %r44, %r43;
	setp.gt.u32 	%p6, %r45, 95;
	setp.gt.u32 	%p7, %r44, 23;
	setp.gt.u32 	%p8, %r32, 11;
	or.pred  	%p9, %p8, %p7;
	mov.u32 	%r3, %ctaid.z;
	mul.lo.s32 	%r47, %r1, 4608;
	mul.wide.u16 	%r48, %rs3, 576;
	mul.lo.s16 	%rs4, %rs3, 3;
	sub.s16 	%rs5, %rs1, %rs4;
	mul.lo.s16 	%rs6, %rs5, 3;
	cvt.u32.u16 	%r49, %rs6;
	and.b32  	%r50, %r49, 255;
	shl.b32 	%r51, %r45, 2;
	mov.u32 	%r52, _ZZ23tvm_conv_default_kernelE8K_shared;
	add.s32 	%r4, %r52, %r51;
	shl.b32 	%r53, %r29, 7;
	shl.b32 	%r54, %r32, 1;
	add.s32 	%r5, %r54, %r53;
	shr.u32 	%r55, %r34, 6;
	or.b32  	%r56, %r55, %r28;
	setp.eq.s32 	%p11, %r56, 0;
	add.s32 	%r57, %r28, %r55;
	setp.gt.u32 	%p12, %r57, 64;
	or.pred  	%p1, %p11, %p12;
	and.b32  	%r6, %r37, 63;
	shl.b32 	%r59, %r34, 2;
	mov.u32 	%r60, _ZZ23tvm_conv_default_kernelE14PaddedX_shared;
	add.s32 	%r7, %r60, %r59;
	add.s32 	%r61, %r34, 1;
	shr.u32 	%r62, %r61, 6;
	or.b32  	%r63, %r62, %r28;
	setp.eq.s32 	%p13, %r63, 0;
	add.s32 	%r64, %r28, %r62;
	setp.gt.u32 	%p14, %r64, 64;
	or.pred  	%p2, %p13, %p14;
	add.s32 	%r66, %r37, 1;
	and.b32  	%r8, %r66, 63;
	sub.s32 	%r9, 64, %r8;
	add.s32 	%r67, %r34, 2;
	shr.u32 	%r68, %r67, 6;
	or.b32  	%r69, %r68, %r28;
	setp.eq.s32 	%p15, %r69, 0;
	add.s32 	%r70, %r28, %r68;
	setp.gt.u32 	%p16, %r70, 64;
	or.pred  	%p3, %p15, %p16;
	add.s32 	%r72, %r37, 2;
	and.b32  	%r10, %r72, 63;
	or.pred  	%p17, %p5, %p6;
	or.pred  	%p4, %p17, %p9;
	shl.b32 	%r73, %r5, 2;
	add.s32 	%r11, %r60, %r73;
	shl.b32 	%r74, %r43, 2;
	add.s32 	%r12, %r52, %r74;
	mad.lo.s32 	%r75, %r3, 18432, %r47;
	mad.lo.s32 	%r76, %r29, 2304, %r75;
	add.s32 	%r77, %r76, %r48;
	or.b32  	%r13, %r77, %r50;
	add.s64 	%rd2, %rd8, 4;
	add.s32 	%r78, %r34, %r2;
	add.s32 	%r14, %r78, -65;
	mov.b32 	%r94, 0;
	mov.f32 	%f442, 0f00000000;
	mov.f32 	%f443, %f442;
	mov.f32 	%f444, %f442;
	mov.f32 	%f445, %f442;
	mov.f32 	%f446, %f442;
	mov.f32 	%f447, %f442;
	mov.f32 	%f448, %f442;
	mov.f32 	%f449, %f442;
	mov.f32 	%f450, %f442;
	mov.f32 	%f451, %f442;
	mov.f32 	%f452, %f442;
	mov.f32 	%f453, %f442;
	mov.f32 	%f454, %f442;
	mov.f32 	%f455, %f442;
	mov.f32 	%f456, %f442;
	mov.f32 	%f457, %f442;
	mov.f32 	%f458, %f442;
	mov.f32 	%f459, %f442;
	mov.f32 	%f460, %f442;
	mov.f32 	%f461, %f442;
	mov.f32 	%f462, %f442;
	mov.f32 	%f463, %f442;
	mov.f32 	%f464, %f442;
	mov.f32 	%f465, %f442;
	mov.f32 	%f466, %f442;
	mov.f32 	%f467, %f442;
	mov.f32 	%f468, %f442;
	mov.f32 	%f469, %f442;
	mov.f32 	%f470, %f442;
	mov.f32 	%f471, %f442;
	mov.f32 	%f472, %f442;
	mov.f32 	%f473, %f442;
	mov.f32 	%f474, %f442;
	mov.f32 	%f475, %f442;
	mov.f32 	%f476, %f442;
	mov.f32 	%f477, %f442;
	mov.f32 	%f478, %f442;
	mov.f32 	%f479, %f442;
	mov.f32 	%f480, %f442;
	mov.f32 	%f481, %f442;
	mov.f32 	%f482, %f442;
	mov.f32 	%f483, %f442;
	mov.f32 	%f484, %f442;
	mov.f32 	%f485, %f442;
	mov.f32 	%f486, %f442;
	mov.f32 	%f487, %f442;
	mov.f32 	%f488, %f442;
	mov.f32 	%f489, %f442;
	mov.f32 	%f490, %f442;
	mov.f32 	%f491, %f442;
	mov.f32 	%f492, %f442;
	mov.f32 	%f493, %f442;
	mov.f32 	%f494, %f442;
	mov.f32 	%f495, %f442;
	mov.f32 	%f496, %f442;
	mov.f32 	%f497, %f442;
	mov.f32 	%f498, %f442;
	mov.f32 	%f499, %f442;
	mov.f32 	%f500, %f442;
	mov.f32 	%f501, %f442;
	mov.f32 	%f502, %f442;
	mov.f32 	%f503, %f442;
	mov.f32 	%f504, %f442;
	mov.f32 	%f505, %f442;
$L__BB0_1:
	shl.b32 	%r80, %r94, 12;
	mad.lo.s32 	%r96, %r94, 9, %r13;
	add.s32 	%r95, %r14, %r80;
	mov.b32 	%r97, -3;
$L__BB0_2:
	add.s32 	%r21, %r97, 3;
	mul.wide.u32 	%rd9, %r96, 4;
	add.s64 	%rd3, %rd1, %rd9;
	mul.wide.s32 	%rd10, %r95, 4;
	add.s64 	%rd4, %rd2, %rd10;
	bar.sync 	0;
	mov.f32 	%f506, 0f00000000;
	@%p1 bra 	$L__BB0_5;
	or.b32  	%r82, %r6, %r21;
	setp.eq.s32 	%p18, %r82, 0;
	sub.s32 	%r83, 64, %r6;
	setp.gt.u32 	%p19, %r21, %r83;
	or.pred  	%p20, %p18, %p19;
	@%p20 bra 	$L__BB0_5;
	ld.global.nc.f32 	%f506, [%rd4+-4];
$L__BB0_5:
	st.shared.f32 	[%r7], %f506;
	mov.f32 	%f507, 0f00000000;
	@%p2 bra 	$L__BB0_8;
	or.b32  	%r84, %r8, %r21;
	setp.eq.s32 	%p21, %r84, 0;
	setp.gt.u32 	%p22, %r21, %r9;
	or.pred  	%p23, %p21, %p22;
	@%p23 bra 	$L__BB0_8;
	ld.global.nc.f32 	%f507, [%rd4];
$L__BB0_8:
	st.shared.f32 	[%r7+4], %f507;
	mov.f32 	%f508, 0f00000000;
	@%p3 bra 	$L__BB0_11;
	or.b32  	%r87, %r10, %r21;
	setp.eq.s32 	%p24, %r87, 0;
	sub.s32 	%r88, 64, %r10;
	setp.gt.u32 	%p25, %r21, %r88;
	or.pred  	%p26, %p24, %p25;
	@%p26 bra 	$L__BB0_11;
	ld.global.nc.f32 	%f508, [%rd4+4];
$L__BB0_11:
	st.shared.f32 	[%r7+8], %f508;
	@%p4 bra 	$L__BB0_13;
	ld.global.nc.f32 	%f206, [%rd3];
	st.shared.f32 	[%r4], %f206;
$L__BB0_13:
	bar.sync 	0;
	ld.shared.f32 	%f207, [%r11];
	ld.shared.f32 	%f208, [%r11+128];
	ld.shared.f32 	%f209, [%r11+4];
	ld.shared.f32 	%f210, [%r11+132];
	ld.shared.f32 	%f211, [%r11+256];
	ld.shared.f32 	%f212, [%r11+384];
	ld.shared.f32 	%f213, [%r11+260];
	ld.shared.f32 	%f214, [%r11+388];
	ld.shared.f32 	%f215, [%r11+512];
	ld.shared.f32 	%f216, [%r11+640];
	ld.shared.f32 	%f217, [%r11+516];
	ld.shared.f32 	%f218, [%r11+644];
	ld.shared.f32 	%f219, [%r11+768];
	ld.shared.f32 	%f220, [%r11+896];
	ld.shared.f32 	%f221, [%r11+772];
	ld.shared.f32 	%f222, [%r11+900];
	ld.shared.f32 	%f223, [%r12];
	ld.shared.f32 	%f224, [%r12+4];
	ld.shared.f32 	%f225, [%r12+8];
	ld.shared.f32 	%f226, [%r12+12];
	ld.shared.f32 	%f227, [%r12+16];
	ld.shared.f32 	%f228, [%r12+20];
	ld.shared.f32 	%f229, [%r12+24];
	ld.shared.f32 	%f230, [%r12+28];
	ld.shared.f32 	%f231, [%r12+32];
	ld.shared.f32 	%f232, [%r12+36];
	ld.shared.f32 	%f233, [%r12+40];
	ld.shared.f32 	%f234, [%r12+44];
	ld.shared.f32 	%f235, [%r12+48];
	ld.shared.f32 	%f236, [%r12+52];
	ld.shared.f32 	%f237, [%r12+56];
	ld.shared.f32 	%f238, [%r12+60];
	ld.shared.f32 	%f239, [%r12+64];
	ld.shared.f32 	%f240, [%r12+68];
	ld.shared.f32 	%f241, [%r12+72];
	ld.shared.f32 	%f242, [%r12+76];
	ld.shared.f32 	%f243, [%r12+80];
	ld.shared.f32 	%f244, [%r12+84];
	ld.shared.f32 	%f245, [%r12+88];
	ld.shared.f32 	%f246, [%r12+92];
	fma.rn.f32 	%f247, %f207, %f223, %f465;
	fma.rn.f32 	%f248, %f208, %f223, %f474;
	fma.rn.f32 	%f249, %f209, %f223, %f464;
	fma.rn.f32 	%f250, %f210, %f223, %f475;
	fma.rn.f32 	%f251, %f211, %f223, %f463;
	fma.rn.f32 	%f252, %f212, %f223, %f476;
	fma.rn.f32 	%f253, %f213, %f223, %f462;
	fma.rn.f32 	%f254, %f214, %f223, %f477;
	fma.rn.f32 	%f255, %f207, %f226, %f461;
	fma.rn.f32 	%f256, %f208, %f226, %f478;
	fma.rn.f32 	%f257, %f209, %f226, %f460;
	fma.rn.f32 	%f258, %f210, %f226, %f479;
	fma.rn.f32 	%f259, %f211, %f226, %f459;
	fma.rn.f32 	%f260, %f212, %f226, %f480;
	fma.rn.f32 	%f261, %f213, %f226, %f458;
	fma.rn.f32 	%f262, %f214, %f226, %f481;
	fma.rn.f32 	%f263, %f207, %f229, %f457;
	fma.rn.f32 	%f264, %f208, %f229, %f482;
	fma.rn.f32 	%f265, %f209, %f229, %f456;
	fma.rn.f32 	%f266, %f210, %f229, %f483;
	fma.rn.f32 	%f267, %f211, %f229, %f455;
	fma.rn.f32 	%f268, %f212, %f229, %f484;
	fma.rn.f32 	%f269, %f213, %f229, %f454;
	fma.rn.f32 	%f270, %f214, %f229, %f485;
	fma.rn.f32 	%f271, %f207, %f232, %f453;
	fma.rn.f32 	%f272, %f208, %f232, %f486;
	fma.rn.f32 	%f273, %f209, %f232, %f452;
	fma.rn.f32 	%f274, %f210, %f232, %f487;
	fma.rn.f32 	%f275, %f211, %f232, %f451;
	fma.rn.f32 	%f276, %f212, %f232, %f488;
	fma.rn.f32 	%f277, %f213, %f232, %f450;
	fma.rn.f32 	%f278, %f214, %f232, %f489;
	fma.rn.f32 	%f279, %f207, %f235, %f449;
	fma.rn.f32 	%f280, %f208, %f235, %f490;
	fma.rn.f32 	%f281, %f209, %f235, %f448;
	fma.rn.f32 	%f282, %f210, %f235, %f491;
	fma.rn.f32 	%f283, %f211, %f235, %f447;
	fma.rn.f32 	%f284, %f212, %f235, %f492;
	fma.rn.f32 	%f285, %f213, %f235, %f446;
	fma.rn.f32 	%f286, %f214, %f235, %f493;
	fma.rn.f32 	%f287, %f207, %f238, %f445;
	fma.rn.f32 	%f288, %f208, %f238, %f494;
	fma.rn.f32 	%f289, %f209, %f238, %f444;
	fma.rn.f32 	%f290, %f210, %f238, %f495;
	fma.rn.f32 	%f291, %f211, %f238, %f443;
	fma.rn.f32 	%f292, %f212, %f238, %f496;
	fma.rn.f32 	%f293, %f213, %f238, %f442;
	fma.rn.f32 	%f294, %f214, %f238, %f497;
	fma.rn.f32 	%f295, %f207, %f241, %f466;
	fma.rn.f32 	%f296, %f208, %f241, %f498;
	fma.rn.f32 	%f297, %f209, %f241, %f467;
	fma.rn.f32 	%f298, %f210, %f241, %f499;
	fma.rn.f32 	%f299, %f211, %f241, %f468;
	fma.rn.f32 	%f300, %f212, %f241, %f500;
	fma.rn.f32 	%f301, %f213, %f241, %f469;
	fma.rn.f32 	%f302, %f214, %f241, %f501;
	fma.rn.f32 	%f303, %f207, %f244, %f470;
	fma.rn.f32 	%f304, %f208, %f244, %f502;
	fma.rn.f32 	%f305, %f209, %f244, %f471;
	fma.rn.f32 	%f306, %f210, %f244, %f503;
	fma.rn.f32 	%f307, %f211, %f244, %f472;
	fma.rn.f32 	%f308, %f212, %f244, %f504;
	fma.rn.f32 	%f309, %f213, %f244, %f473;
	fma.rn.f32 	%f310, %f214, %f244, %f505;
	fma.rn.f32 	%f311, %f211, %f224, %f247;
	fma.rn.f32 	%f312, %f212, %f224, %f248;
	fma.rn.f32 	%f313, %f213, %f224, %f249;
	fma.rn.f32 	%f314, %f214, %f224, %f250;
	fma.rn.f32 	%f315, %f215, %f224, %f251;
	fma.rn.f32 	%f316, %f216, %f224, %f252;
	fma.rn.f32 	%f317, %f217, %f224, %f253;
	fma.rn.f32 	%f318, %f218, %f224, %f254;
	fma.rn.f32 	%f319, %f211, %f227, %f255;
	fma.rn.f32 	%f320, %f212, %f227, %f256;
	fma.rn.f32 	%f321, %f213, %f227, %f257;
	fma.rn.f32 	%f322, %f214, %f227, %f258;
	fma.rn.f32 	%f323, %f215, %f227, %f259;
	fma.rn.f32 	%f324, %f216, %f227, %f260;
	fma.rn.f32 	%f325, %f217, %f227, %f261;
	fma.rn.f32 	%f326, %f218, %f227, %f262;
	fma.rn.f32 	%f327, %f211, %f230, %f263;
	fma.rn.f32 	%f328, %f212, %f230, %f264;
	fma.rn.f32 	%f329, %f213, %f230, %f265;
	fma.rn.f32 	%f330, %f214, %f230, %f266;
	fma.rn.f32 	%f331, %f215, %f230, %f267;
	fma.rn.f32 	%f332, %f216, %f230, %f268;
	fma.rn.f32 	%f333, %f217, %f230, %f269;
	fma.rn.f32 	%f334, %f218, %f230, %f270;
	fma.rn.f32 	%f335, %f211, %f233, %f271;
	fma.rn.f32 	%f336, %f212, %f233, %f272;
	fma.rn.f32 	%f337, %f213, %f233, %f273;
	fma.rn.f32 	%f338, %f214, %f233, %f274;
	fma.rn.f32 	%f339, %f215, %f233, %f275;
	fma.rn.f32 	%f340, %f216, %f233, %f276;
	fma.rn.f32 	%f341, %f217, %f233, %f277;
	fma.rn.f32 	%f342, %f218, %f233, %f278;
	fma.rn.f32 	%f343, %f211, %f236, %f279;
	fma.rn.f32 	%f344, %f212, %f236, %f280;
	fma.rn.f32 	%f345, %f213, %f236, %f281;
	fma.rn.f32 	%f346, %f214, %f236, %f282;
	fma.rn.f32 	%f347, %f215, %f236, %f283;
	fma.rn.f32 	%f348, %f216, %f236, %f284;
	fma.rn.f32 	%f349, %f217, %f236, %f285;
	fma.rn.f32 	%f350, %f218, %f236, %f286;
	fma.rn.f32 	%f351, %f211, %f239, %f287;
	fma.rn.f32 	%f352, %f212, %f239, %f288;
	fma.rn.f32 	%f353, %f213, %f239, %f289;
	fma.rn.f32 	%f354, %f214, %f239, %f290;
	fma.rn.f32 	%f355, %f215, %f239, %f291;
	fma.rn.f32 	%f356, %f216, %f239, %f292;
	fma.rn.f32 	%f357, %f217, %f239, %f293;
	fma.rn.f32 	%f358, %f218, %f239, %f294;
	fma.rn.f32 	%f359, %f211, %f242, %f295;
	fma.rn.f32 	%f360, %f212, %f242, %f296;
	fma.rn.f32 	%f361, %f213, %f242, %f297;
	fma.rn.f32 	%f362, %f214, %f242, %f298;
	fma.rn.f32 	%f363, %f215, %f242, %f299;
	fma.rn.f32 	%f364, %f216, %f242, %f300;
	fma.rn.f32 	%f365, %f217, %f242, %f301;
	fma.rn.f32 	%f366, %f218, %f242, %f302;
	fma.rn.f32 	%f367, %f211, %f245, %f303;
	fma.rn.f32 	%f368, %f212, %f245, %f304;
	fma.rn.f32 	%f369, %f213, %f245, %f305;
	fma.rn.f32 	%f370, %f214, %f245, %f306;
	fma.rn.f32 	%f371, %f215, %f245, %f307;
	fma.rn.f32 	%f372, %f216, %f245, %f308;
	fma.rn.f32 	%f373, %f217, %f245, %f309;
	fma.rn.f32 	%f374, %f218, %f245, %f310;
	fma.rn.f32 	%f465, %f215, %f225, %f311;
	fma.rn.f32 	%f474, %f216, %f225, %f312;
	fma.rn.f32 	%f464, %f217, %f225, %f313;
	fma.rn.f32 	%f475, %f218, %f225, %f314;
	fma.rn.f32 	%f463, %f219, %f225, %f315;
	fma.rn.f32 	%f476, %f220, %f225, %f316;
	fma.rn.f32 	%f462, %f221, %f225, %f317;
	fma.rn.f32 	%f477, %f222, %f225, %f318;
	fma.rn.f32 	%f461, %f215, %f228, %f319;
	fma.rn.f32 	%f478, %f216, %f228, %f320;
	fma.rn.f32 	%f460, %f217, %f228, %f321;
	fma.rn.f32 	%f479, %f218, %f228, %f322;
	fma.rn.f32 	%f459, %f219, %f228, %f323;
	fma.rn.f32 	%f480, %f220, %f228, %f324;
	fma.rn.f32 	%f458, %f221, %f228, %f325;
	fma.rn.f32 	%f481, %f222, %f228, %f326;
	fma.rn.f32 	%f457, %f215, %f231, %f327;
	fma.rn.f32 	%f482, %f216, %f231, %f328;
	fma.rn.f32 	%f456, %f217, %f231, %f329;
	fma.rn.f32 	%f483, %f218, %f231, %f330;
	fma.rn.f32 	%f455, %f219, %f231, %f331;
	fma.rn.f32 	%f484, %f220, %f231, %f332;
	fma.rn.f32 	%f454, %f221, %f231, %f333;
	fma.rn.f32 	%f485, %f222, %f231, %f334;
	fma.rn.f32 	%f453, %f215, %f234, %f335;
	fma.rn.f32 	%f486, %f216, %f234, %f336;
	fma.rn.f32 	%f452, %f217, %f234, %f337;
	fma.rn.f32 	%f487, %f218, %f234, %f338;
	fma.rn.f32 	%f451, %f219, %f234, %f339;
	fma.rn.f32 	%f488, %f220, %f234, %f340;
	fma.rn.f32 	%f450, %f221, %f234, %f341;
	fma.rn.f32 	%f489, %f222, %f234, %f342;
	fma.rn.f32 	%f449, %f215, %f237, %f343;
	fma.rn.f32 	%f490, %f216, %f237, %f344;
	fma.rn.f32 	%f448, %f217, %f237, %f345;
	fma.rn.f32 	%f491, %f218, %f237, %f346;
	fma.rn.f32 	%f447, %f219, %f237, %f347;
	fma.rn.f32 	%f492, %f220, %f237, %f348;
	fma.rn.f32 	%f446, %f221, %f237, %f349;
	fma.rn.f32 	%f493, %f222, %f237, %f350;
	fma.rn.f32 	%f445, %f215, %f240, %f351;
	fma.rn.f32 	%f494, %f216, %f240, %f352;
	fma.rn.f32 	%f444, %f217, %f240, %f353;
	fma.rn.f32 	%f495, %f218, %f240, %f354;
	fma.rn.f32 	%f443, %f219, %f240, %f355;
	fma.rn.f32 	%f496, %f220, %f240, %f356;
	fma.rn.f32 	%f442, %f221, %f240, %f357;
	fma.rn.f32 	%f497, %f222, %f240, %f358;
	fma.rn.f32 	%f466, %f215, %f243, %f359;
	fma.rn.f32 	%f498, %f216, %f243, %f360;
	fma.rn.f32 	%f467, %f217, %f243, %f361;
	fma.rn.f32 	%f499, %f218, %f243, %f362;
	fma.rn.f32 	%f468, %f219, %f243, %f363;
	fma.rn.f32 	%f500, %f220, %f243, %f364;
	fma.rn.f32 	%f469, %f221, %f243, %f365;
	fma.rn.f32 	%f501, %f222, %f243, %f366;
	fma.rn.f32 	%f470, %f215, %f246, %f367;
	fma.rn.f32 	%f502, %f216, %f246, %f368;
	fma.rn.f32 	%f471, %f217, %f246, %f369;
	fma.rn.f32 	%f503, %f218, %f246, %f370;
	fma.rn.f32 	%f472, %f219, %f246, %f371;
	fma.rn.f32 	%f504, %f220, %f246, %f372;
	fma.rn.f32 	%f473, %f221, %f246, %f373;
	fma.rn.f32 	%f505, %f222, %f246, %f374;
	add.s32 	%r97, %r97, 1;
	add.s32 	%r96, %r96, 1;
	add.s32 	%r95, %r95, 1;
	setp.ne.s32 	%p27, %r97, 0;
	@%p27 bra 	$L__BB0_2;
	add.s32 	%r94, %r94, 1;
	setp.ne.s32 	%p28, %r94, 64;
	@%p28 bra 	$L__BB0_1;
	ld.param.u64 	%rd14, [tvm_conv_default_kernel_param_2];
	cvta.to.global.u64 	%rd11, %rd14;
	shl.b32 	%r89, %r3, 17;
	shl.b32 	%r90, %r1, 15;
	add.s32 	%r91, %r89, %r90;
	add.s32 	%r92, %r91, %r2;
	add.s32 	%r93, %r5, %r92;
	mul.wide.u32 	%rd12, %r93, 4;
	add.s64 	%rd13, %rd11, %rd12;
	st.global.f32 	[%rd13], %f465;
	st.global.f32 	[%rd13+128], %f474;
	st.global.f32 	[%rd13+4], %f464;
	st.global.f32 	[%rd13+132], %f475;
	st.global.f32 	[%rd13+256], %f463;
	st.global.f32 	[%rd13+384], %f476;
	st.global.f32 	[%rd13+260], %f462;
	st.global.f32 	[%rd13+388], %f477;
	st.global.f32 	[%rd13+16384], %f461;
	st.global.f32 	[%rd13+16512], %f478;
	st.global.f32 	[%rd13+16388], %f460;
	st.global.f32 	[%rd13+16516], %f479;
	st.global.f32 	[%rd13+16640], %f459;
	st.global.f32 	[%rd13+16768], %f480;
	st.global.f32 	[%rd13+16644], %f458;
	st.global.f32 	[%rd13+16772], %f481;
	st.global.f32 	[%rd13+32768], %f457;
	st.global.f32 	[%rd13+32896], %f482;
	st.global.f32 	[%rd13+32772], %f456;
	st.global.f32 	[%rd13+32900], %f483;
	st.global.f32 	[%rd13+33024], %f455;
	st.global.f32 	[%rd13+33152], %f484;
	st.global.f32 	[%rd13+33028], %f454;
	st.global.f32 	[%rd13+33156], %f485;
	st.global.f32 	[%rd13+49152], %f453;
	st.global.f32 	[%rd13+49280], %f486;
	st.global.f32 	[%rd13+49156], %f452;
	st.global.f32 	[%rd13+49284], %f487;
	st.global.f32 	[%rd13+49408], %f451;
	st.global.f32 	[%rd13+49536], %f488;
	st.global.f32 	[%rd13+49412], %f450;
	st.global.f32 	[%rd13+49540], %f489;
	st.global.f32 	[%rd13+65536], %f449;
	st.global.f32 	[%rd13+65664], %f490;
	st.global.f32 	[%rd13+65540], %f448;
	st.global.f32 	[%rd13+65668], %f491;
	st.global.f32 	[%rd13+65792], %f447;
	st.global.f32 	[%rd13+65920], %f492;
	st.global.f32 	[%rd13+65796], %f446;
	st.global.f32 	[%rd13+65924], %f493;
	st.global.f32 	[%rd13+81920], %f445;
	st.global.f32 	[%rd13+82048], %f494;
	st.global.f32 	[%rd13+81924], %f444;
	st.global.f32 	[%rd13+82052], %f495;
	st.global.f32 	[%rd13+82176], %f443;
	st.global.f32 	[%rd13+82304], %f496;
	st.global.f32 	[%rd13+82180], %f442;
	st.global.f32 	[%rd13+82308], %f497;
	st.global.f32 	[%rd13+98304], %f466;
	st.global.f32 	[%rd13+98432], %f498;
	st.global.f32 	[%rd13+98308], %f467;
	st.global.f32 	[%rd13+98436], %f499;
	st.global.f32 	[%rd13+98560], %f468;
	st.global.f32 	[%rd13+98688], %f500;
	st.global.f32 	[%rd13+98564], %f469;
	st.global.f32 	[%rd13+98692], %f501;
	st.global.f32 	[%rd13+114688], %f470;
	st.global.f32 	[%rd13+114816], %f502;
	st.global.f32 	[%rd13+114692], %f471;
	st.global.f32 	[%rd13+114820], %f503;
	st.global.f32 	[%rd13+114944], %f472;
	st.global.f32 	[%rd13+115072], %f504;
	st.global.f32 	[%rd13+114948], %f473;
	st.global.f32 	[%rd13+115076], %f505;
	ret;

}
	// .globl	_Z11conv_kernelPfS_S_
.visible .entry _Z11conv_kernelPfS_S_(
	.param .u64 .ptr .align 1 _Z11conv_kernelPfS_S__param_0,
	.param .u64 .ptr .align 1 _Z11conv_kernelPfS_S__param_1,
	.param .u64 .ptr .align 1 _Z11conv_kernelPfS_S__param_2
)
.maxntid 256
{
	.reg .pred 	%p<19>;
	.reg .b16 	%rs<39>;
	.reg .b32 	%r<158>;
	.reg .b32 	%f<251>;
	.reg .b64 	%rd<27>;
	// demoted variable
	.shared .align 4 .b8 _ZZ11conv_kernelPfS_S_E8shared_x[400];
	ld.param.u64 	%rd4, [_Z11conv_kernelPfS_S__param_0];
	cvta.to.global.u64 	%rd1, %rd4;
	mov.u32 	%r55, %ctaid.x;
	shl.b32 	%r1, %r55, 3;
	mov.u32 	%r56, %ctaid.y;
	shl.b32 	%r2, %r56, 3;
	mov.u32 	%r3, %tid.x;
	shr.u32 	%r57, %r3, 5;
	and.b32  	%r4, %r57, 4;
	shr.u32 	%r58, %r3, 4;
	and.b32  	%r5, %r58, 4;
	and.b32  	%r6, %r3, 63;
	add.s32 	%r7, %r2, -1;
	add.s32 	%r8, %r1, -1;
	mov.u32 	%r9, %ntid.x;
	add.s32 	%r10, %r3, %r9;
	max.u32 	%r59, %r10, 100;
	setp.lt.u32 	%p4, %r10, 100;
	selp.u32 	%r60, 1, 0, %p4;
	add.s32 	%r61, %r10, %r60;
	sub.s32 	%r62, %r59, %r61;
	div.u32 	%r63, %r62, %r9;
	add.s32 	%r11, %r63, %r60;
	and.b32  	%r12, %r11, 3;
	cvt.u16.u32 	%rs1, %r3;
	mul.lo.s16 	%rs2, %rs1, 205;
	shr.u16 	%rs3, %rs2, 11;
	cvt.u32.u16 	%r64, %rs3;
	mul.lo.s16 	%rs4, %rs3, 10;
	sub.s16 	%rs5, %rs1, %rs4;
	cvt.u32.u16 	%r65, %rs5;
	and.b32  	%r66, %r65, 255;
	add.s32 	%r67, %r7, %r64;
	add.s32 	%r68, %r8, %r66;
	max.u32 	%r70, %r67, %r68;
	setp.lt.u32 	%p1, %r70, 64;
	shl.b32 	%r71, %r67, 6;
	add.s32 	%r13, %r68, %r71;
	mul.wide.u16 	%r72, %rs3, 40;
	mov.u32 	%r73, _ZZ11conv_kernelPfS_S_E8shared_x;
	add.s32 	%r74, %r73, %r72;
	and.b16  	%rs6, %rs5, 255;
	mul.wide.u16 	%r75, %rs6, 4;
	add.s32 	%r14, %r74, %r75;
	cvt.u16.u32 	%rs7, %r10;
	mul.lo.s16 	%rs8, %rs7, 205;
	shr.u16 	%rs9, %rs8, 11;
	cvt.u32.u16 	%r76, %rs9;
	mul.lo.s16 	%rs10, %rs9, 10;
	sub.s16 	%rs11, %rs7, %rs10;
	cvt.u32.u16 	%r77, %rs11;
	and.b32  	%r78, %r77, 255;
	add.s32 	%r79, %r7, %r76;
	add.s32 	%r80, %r8, %r78;
	max.u32 	%r82, %r79, %r80;
	setp.lt.u32 	%p2, %r82, 64;
	shl.b32 	%r83, %r79, 6;
	add.s32 	%r15, %r80, %r83;
	mul.wide.u16 	%r84, %rs9, 40;
	add.s32 	%r85, %r73, %r84;
	and.b16  	%rs12, %rs11, 255;
	mul.wide.u16 	%r86, %rs12, 4;
	add.s32 	%r16, %r85, %r86;
	add.s32 	%r17, %r10, %r9;
	cvt.u16.u32 	%rs13, %r17;
	mul.lo.s16 	%rs14, %rs13, 205;
	shr.u16 	%rs15, %rs14, 11;
	cvt.u32.u16 	%r87, %rs15;
	mul.lo.s16 	%rs16, %rs15, 10;
	sub.s16 	%rs17, %rs13, %rs16;
	cvt.u32.u16 	%r88, %rs17;
	and.b32  	%r89, %r88, 255;
	add.s32 	%r90, %r7, %r87;
	add.s32 	%r91, %r8, %r89;
	max.u32 	%r93, %r90, %r91;
	setp.lt.u32 	%p3, %r93, 64;
	shl.b32 	%r94, %r90, 6;
	add.s32 	%r18, %r91, %r94;
	mul.wide.u16 	%r95, %rs15, 40;
	add.s32 	%r96, %r73, %r95;
	and.b16  	%rs18, %rs17, 255;
	mul.wide.u16 	%r97, %rs18, 4;
	add.s32 	%r19, %r96, %r97;
	mov.b32 	%r152, 0;
	mov.f32 	%f228, 0f00000000;
	not.pred 	%p7, %p1;
	not.pred 	%p9, %p2;
	not.pred 	%p11, %p3;
	mov.f32 	%f229, %f228;
	mov.f32 	%f230, %f228;
	mov.f32 	%f231, %f228;
	mov.f32 	%f232, %f228;
	mov.f32 	%f233, %f228;
	mov.f32 	%f234, %f228;
	mov.f32 	%f235, %f228;
	mov.f32 	%f236, %f228;
	mov.f32 	%f237, %f228;
	mov.f32 	%f238, %f228;
	mov.f32 	%f239, %f228;
	mov.f32 	%f240, %f228;
	mov.f32 	%f241, %f228;
	mov.f32 	%f242, %f228;
	mov.f32 	%f243, %f228;
$L__BB1_1:
	ld.param.u64 	%rd25, [_Z11conv_kernelPfS_S__param_1];
	setp.gt.u32 	%p5, %r3, 99;
	mul.lo.s32 	%r98, %r6, 576;
	mad.lo.s32 	%r99, %r152, 9, %r98;
	cvta.to.global.u64 	%rd5, %rd25;
	mul.wide.u32 	%rd6, %r99, 4;
	add.s64 	%rd7, %rd5, %rd6;
	ld.global.nc.f32 	%f17, [%rd7];
	ld.global.nc.f32 	%f18, [%rd7+4];
	ld.global.nc.f32 	%f19, [%rd7+8];
	ld.global.nc.f32 	%f20, [%rd7+12];
	ld.global.nc.f32 	%f21, [%rd7+16];
	ld.global.nc.f32 	%f22, [%rd7+20];
	ld.global.nc.f32 	%f23, [%rd7+24];
	ld.global.nc.f32 	%f24, [%rd7+28];
	ld.global.nc.f32 	%f25, [%rd7+32];
	@%p5 bra 	$L__BB1_23;
	setp.eq.s32 	%p6, %r12, 3;
	shl.b32 	%r21, %r152, 12;
	mov.u32 	%r153, %r3;
	@%p6 bra 	$L__BB1_12;
	mov.f32 	%f244, 0f00000000;
	@%p7 bra 	$L__BB1_5;
	add.s32 	%r100, %r21, %r13;
	mul.wide.u32 	%rd8, %r100, 4;
	add.s64 	%rd9, %rd1, %rd8;
	ld.global.nc.f32 	%f244, [%rd9];
$L__BB1_5:
	setp.eq.s32 	%p8, %r12, 0;
	st.shared.f32 	[%r14], %f244;
	mov.u32 	%r153, %r10;
	@%p8 bra 	$L__BB1_12;
	mov.f32 	%f245, 0f00000000;
	@%p9 bra 	$L__BB1_8;
	add.s32 	%r101, %r21, %r15;
	mul.wide.u32 	%rd10, %r101, 4;
	add.s64 	%rd11, %rd1, %rd10;
	ld.global.nc.f32 	%f245, [%rd11];
$L__BB1_8:
	setp.eq.s32 	%p10, %r12, 1;
	st.shared.f32 	[%r16], %f245;
	mov.u32 	%r153, %r17;
	@%p10 bra 	$L__BB1_12;
	mov.f32 	%f246, 0f00000000;
	@%p11 bra 	$L__BB1_11;
	add.s32 	%r102, %r21, %r18;
	mul.wide.u32 	%rd12, %r102, 4;
	add.s64 	%rd13, %rd1, %rd12;
	ld.global.nc.f32 	%f246, [%rd13];
$L__BB1_11:
	add.s32 	%r153, %r17, %r9;
	st.shared.f32 	[%r19], %f246;
$L__BB1_12:
	setp.lt.u32 	%p12, %r11, 3;
	@%p12 bra 	$L__BB1_23;
	shl.b32 	%r103, %r9, 1;
	add.s32 	%r156, %r103, %r153;
	mad.lo.s32 	%r155, %r9, 3, %r153;
	add.s32 	%r154, %r9, %r153;
$L__BB1_14:
	cvt.u16.u32 	%rs19, %r153;
	mul.lo.s16 	%rs20, %rs19, 205;
	shr.u16 	%rs21, %rs20, 11;
	cvt.u32.u16 	%r31, %rs21;
	mul.lo.s16 	%rs22, %rs21, 10;
	sub.s16 	%rs23, %rs19, %rs22;
	cvt.u32.u16 	%r104, %rs23;
	and.b32  	%r32, %r104, 255;
	add.s32 	%r33, %r7, %r31;
	add.s32 	%r34, %r8, %r32;
	max.u32 	%r105, %r33, %r34;
	setp.gt.u32 	%p13, %r105, 63;
	mov.f32 	%f247, 0f00000000;
	@%p13 bra 	$L__BB1_16;
	shl.b32 	%r106, %r33, 6;
	add.s32 	%r107, %r34, %r21;
	add.s32 	%r108, %r107, %r106;
	mul.wide.u32 	%rd14, %r108, 4;
	add.s64 	%rd15, %rd1, %rd14;
	ld.global.nc.f32 	%f247, [%rd15];
$L__BB1_16:
	mov.u32 	%r109, _ZZ11conv_kernelPfS_S_E8shared_x;
	mad.lo.s32 	%r110, %r31, 40, %r109;
	shl.b32 	%r111, %r32, 2;
	add.s32 	%r112, %r110, %r111;
	st.shared.f32 	[%r112], %f247;
	cvt.u16.u32 	%rs24, %r154;
	mul.lo.s16 	%rs25, %rs24, 205;
	shr.u16 	%rs26, %rs25, 11;
	cvt.u32.u16 	%r35, %rs26;
	mul.lo.s16 	%rs27, %rs26, 10;
	sub.s16 	%rs28, %rs24, %rs27;
	cvt.u32.u16 	%r113, %rs28;
	and.b32  	%r36, %r113, 255;
	add.s32 	%r37, %r7, %r35;
	add.s32 	%r38, %r8, %r36;
	max.u32 	%r114, %r37, %r38;
	setp.gt.u32 	%p14, %r114, 63;
	mov.f32 	%f248, 0f00000000;
	@%p14 bra 	$L__BB1_18;
	shl.b32 	%r115, %r37, 6;
	add.s32 	%r116, %r38, %r21;
	add.s32 	%r117, %r116, %r115;
	mul.wide.u32 	%rd16, %r117, 4;
	add.s64 	%rd17, %rd1, %rd16;
	ld.global.nc.f32 	%f248, [%rd17];
$L__BB1_18:
	mov.u32 	%r118, _ZZ11conv_kernelPfS_S_E8shared_x;
	mad.lo.s32 	%r119, %r35, 40, %r118;
	shl.b32 	%r120, %r36, 2;
	add.s32 	%r121, %r119, %r120;
	st.shared.f32 	[%r121], %f248;
	add.s32 	%r39, %r153, %r9;
	cvt.u16.u32 	%rs29, %r156;
	mul.lo.s16 	%rs30, %rs29, 205;
	shr.u16 	%rs31, %rs30, 11;
	cvt.u32.u16 	%r40, %rs31;
	mul.lo.s16 	%rs32, %rs31, 10;
	sub.s16 	%rs33, %rs29, %rs32;
	cvt.u32.u16 	%r122, %rs33;
	and.b32  	%r41, %r122, 255;
	add.s32 	%r42, %r7, %r40;
	add.s32 	%r43, %r8, %r41;
	max.u32 	%r123, %r42, %r43;
	setp.gt.u32 	%p15, %r123, 63;
	mov.f32 	%f249, 0f00000000;
	@%p15 bra 	$L__BB1_20;
	shl.b32 	%r124, %r42, 6;
	add.s32 	%r125, %r43, %r21;
	add.s32 	%r126, %r125, %r124;
	mul.wide.u32 	%rd18, %r126, 4;
	add.s64 	%rd19, %rd1, %rd18;
	ld.global.nc.f32 	%f249, [%rd19];
$L__BB1_20:
	mov.u32 	%r127, _ZZ11conv_kernelPfS_S_E8shared_x;
	mad.lo.s32 	%r128, %r40, 40, %r127;
	shl.b32 	%r129, %r41, 2;
	add.s32 	%r130, %r128, %r129;
	st.shared.f32 	[%r130], %f249;
	add.s32 	%r44, %r39, %r9;
	cvt.u16.u32 	%rs34, %r155;
	mul.lo.s16 	%rs35, %rs34, 205;
	shr.u16 	%rs36, %rs35, 11;
	cvt.u32.u16 	%r45, %rs36;
	mul.lo.s16 	%rs37, %rs36, 10;
	sub.s16 	%rs38, %rs34, %rs37;
	cvt.u32.u16 	%r131, %rs38;
	and.b32  	%r46, %r131, 255;
	add.s32 	%r47, %r7, %r45;
	add.s32 	%r48, %r8, %r46;
	max.u32 	%r132, %r47, %r48;
	setp.gt.u32 	%p16, %r132, 63;
	mov.f32 	%f250, 0f00000000;
	@%p16 bra 	$L__BB1_22;
	shl.b32 	%r133, %r47, 6;
	add.s32 	%r134, %r48, %r21;
	add.s32 	%r135, %r134, %r133;
	mul.wide.u32 	%rd20, %r135, 4;
	add.s64 	%rd21, %rd1, %rd20;
	ld.global.nc.f32 	%f250, [%rd21];
$L__BB1_22:
	mov.u32 	%r136, _ZZ11conv_kernelPfS_S_E8shared_x;
	mad.lo.s32 	%r137, %r45, 40, %r136;
	shl.b32 	%r138, %r46, 2;
	add.s32 	%r139, %r137, %r138;
	st.shared.f32 	[%r139], %f250;
	add.s32 	%r140, %r44, %r9;
	add.s32 	%r153, %r140, %r9;
	shl.b32 	%r141, %r9, 2;
	add.s32 	%r156, %r156, %r141;
	add.s32 	%r155, %r155, %r141;
	add.s32 	%r154, %r154, %r141;
	setp.lt.u32 	%p17, %r153, 100;
	@%p17 bra 	$L__BB1_14;
$L__BB1_23:
	bar.sync 	0;
	mov.u32 	%r142, _ZZ11conv_kernelPfS_S_E8shared_x;
	mad.lo.s32 	%r143, %r4, 40, %r142;
	shl.b32 	%r144, %r5, 2;
	add.s32 	%r145, %r143, %r144;
	ld.shared.f32 	%f64, [%r145];
	fma.rn.f32 	%f65, %f17, %f64, %f234;
	ld.shared.f32 	%f66, [%r145+4];
	fma.rn.f32 	%f67, %f18, %f66, %f65;
	ld.shared.f32 	%f68, [%r145+8];
	fma.rn.f32 	%f69, %f19, %f68, %f67;
	ld.shared.f32 	%f70, [%r145+40];
	fma.rn.f32 	%f71, %f20, %f70, %f69;
	ld.shared.f32 	%f72, [%r145+44];
	fma.rn.f32 	%f73, %f21, %f72, %f71;
	ld.shared.f32 	%f74, [%r145+48];
	fma.rn.f32 	%f75, %f22, %f74, %f73;
	ld.shared.f32 	%f76, [%r145+80];
	fma.rn.f32 	%f77, %f23, %f76, %f75;
	ld.shared.f32 	%f78, [%r145+84];
	fma.rn.f32 	%f79, %f24, %f78, %f77;
	ld.shared.f32 	%f80, [%r145+88];
	fma.rn.f32 	%f234, %f25, %f80, %f79;
	fma.rn.f32 	%f81, %f17, %f66, %f233;
	fma.rn.f32 	%f82, %f18, %f68, %f81;
	ld.shared.f32 	%f83, [%r145+12];
	fma.rn.f32 	%f84, %f19, %f83, %f82;
	fma.rn.f32 	%f85, %f20, %f72, %f84;
	fma.rn.f32 	%f86, %f21, %f74, %f85;
	ld.shared.f32 	%f87, [%r145+52];
	fma.rn.f32 	%f88, %f22, %f87, %f86;
	fma.rn.f32 	%f89, %f23, %f78, %f88;
	fma.rn.f32 	%f90, %f24, %f80, %f89;
	ld.shared.f32 	%f91, [%r145+92];
	fma.rn.f32 	%f233, %f25, %f91, %f90;
	fma.rn.f32 	%f92, %f17, %f68, %f232;
	fma.rn.f32 	%f93, %f18, %f83, %f92;
	ld.shared.f32 	%f94, [%r145+16];
	fma.rn.f32 	%f95, %f19, %f94, %f93;
	fma.rn.f32 	%f96, %f20, %f74, %f95;
	fma.rn.f32 	%f97, %f21, %f87, %f96;
	ld.shared.f32 	%f98, [%r145+56];
	fma.rn.f32 	%f99, %f22, %f98, %f97;
	fma.rn.f32 	%f100, %f23, %f80, %f99;
	fma.rn.f32 	%f101, %f24, %f91, %f100;
	ld.shared.f32 	%f102, [%r145+96];
	fma.rn.f32 	%f232, %f25, %f102, %f101;
	fma.rn.f32 	%f103, %f17, %f83, %f231;
	fma.rn.f32 	%f104, %f18, %f94, %f103;
	ld.shared.f32 	%f105, [%r145+20];
	fma.rn.f32 	%f106, %f19, %f105, %f104;
	fma.rn.f32 	%f107, %f20, %f87, %f106;
	fma.rn.f32 	%f108, %f21, %f98, %f107;
	ld.shared.f32 	%f109, [%r145+60];
	fma.rn.f32 	%f110, %f22, %f109, %f108;
	fma.rn.f32 	%f111, %f23, %f91, %f110;
	fma.rn.f32 	%f112, %f24, %f102, %f111;
	ld.shared.f32 	%f113, [%r145+100];
	fma.rn.f32 	%f231, %f25, %f113, %f112;
	fma.rn.f32 	%f114, %f17, %f70, %f230;
	fma.rn.f32 	%f115, %f18, %f72, %f114;
	fma.rn.f32 	%f116, %f19, %f74, %f115;
	fma.rn.f32 	%f117, %f20, %f76, %f116;
	fma.rn.f32 	%f118, %f21, %f78, %f117;
	fma.rn.f32 	%f119, %f22, %f80, %f118;
	ld.shared.f32 	%f120, [%r145+120];
	fma.rn.f32 	%f121, %f23, %f120, %f119;
	ld.shared.f32 	%f122, [%r145+124];
	fma.rn.f32 	%f123, %f24, %f122, %f121;
	ld.shared.f32 	%f124, [%r145+128];
	fma.rn.f32 	%f230, %f25, %f124, %f123;
	fma.rn.f32 	%f125, %f17, %f72, %f229;
	fma.rn.f32 	%f126, %f18, %f74, %f125;
	fma.rn.f32 	%f127, %f19, %f87, %f126;
	fma.rn.f32 	%f128, %f20, %f78, %f127;
	fma.rn.f32 	%f129, %f21, %f80, %f128;
	fma.rn.f32 	%f130, %f22, %f91, %f129;
	fma.rn.f32 	%f131, %f23, %f122, %f130;
	fma.rn.f32 	%f132, %f24, %f124, %f131;
	ld.shared.f32 	%f133, [%r145+132];
	fma.rn.f32 	%f229, %f25, %f133, %f132;
	fma.rn.f32 	%f134, %f17, %f74, %f228;
	fma.rn.f32 	%f135, %f18, %f87, %f134;
	fma.rn.f32 	%f136, %f19, %f98, %f135;
	fma.rn.f32 	%f137, %f20, %f80, %f136;
	fma.rn.f32 	%f138, %f21, %f91, %f137;
	fma.rn.f32 	%f139, %f22, %f102, %f138;
	fma.rn.f32 	%f140, %f23, %f124, %f139;
	fma.rn.f32 	%f141, %f24, %f133, %f140;
	ld.shared.f32 	%f142, [%r145+136];
	fma.rn.f32 	%f228, %f25, %f142, %f141;
	fma.rn.f32 	%f143, %f17, %f87, %f235;
	fma.rn.f32 	%f144, %f18, %f98, %f143;
	fma.rn.f32 	%f145, %f19, %f109, %f144;
	fma.rn.f32 	%f146, %f20, %f91, %f145;
	fma.rn.f32 	%f147, %f21, %f102, %f146;
	fma.rn.f32 	%f148, %f22, %f113, %f147;
	fma.rn.f32 	%f149, %f23, %f133, %f148;
	fma.rn.f32 	%f150, %f24, %f142, %f149;
	ld.shared.f32 	%f151, [%r145+140];
	fma.rn.f32 	%f235, %f25, %f151, %f150;
	fma.rn.f32 	%f152, %f17, %f76, %f236;
	fma.rn.f32 	%f153, %f18, %f78, %f152;
	fma.rn.f32 	%f154, %f19, %f80, %f153;
	fma.rn.f32 	%f155, %f20, %f120, %f154;
	fma.rn.f32 	%f156, %f21, %f122, %f155;
	fma.rn.f32 	%f157, %f22, %f124, %f156;
	ld.shared.f32 	%f158, [%r145+160];
	fma.rn.f32 	%f159, %f23, %f158, %f157;
	ld.shared.f32 	%f160, [%r145+164];
	fma.rn.f32 	%f161, %f24, %f160, %f159;
	ld.shared.f32 	%f162, [%r145+168];
	fma.rn.f32 	%f236, %f25, %f162, %f161;
	fma.rn.f32 	%f163, %f17, %f78, %f237;
	fma.rn.f32 	%f164, %f18, %f80, %f163;
	fma.rn.f32 	%f165, %f19, %f91, %f164;
	fma.rn.f32 	%f166, %f20, %f122, %f165;
	fma.rn.f32 	%f167, %f21, %f124, %f166;
	fma.rn.f32 	%f168, %f22, %f133, %f167;
	fma.rn.f32 	%f169, %f23, %f160, %f168;
	fma.rn.f32 	%f170, %f24, %f162, %f169;
	ld.shared.f32 	%f171, [%r145+172];
	fma.rn.f32 	%f237, %f25, %f171, %f170;
	fma.rn.f32 	%f172, %f17, %f80, %f238;
	fma.rn.f32 	%f173, %f18, %f91, %f172;
	fma.rn.f32 	%f174, %f19, %f102, %f173;
	fma.rn.f32 	%f175, %f20, %f124, %f174;
	fma.rn.f32 	%f176, %f21, %f133, %f175;
	fma.rn.f32 	%f177, %f22, %f142, %f176;
	fma.rn.f32 	%f178, %f23, %f162, %f177;
	fma.rn.f32 	%f179, %f24, %f171, %f178;
	ld.shared.f32 	%f180, [%r145+176];
	fma.rn.f32 	%f238, %f25, %f180, %f179;
	fma.rn.f32 	%f181, %f17, %f91, %f239;
	fma.rn.f32 	%f182, %f18, %f102, %f181;
	fma.rn.f32 	%f183, %f19, %f113, %f182;
	fma.rn.f32 	%f184, %f20, %f133, %f183;
	fma.rn.f32 	%f185, %f21, %f142, %f184;
	fma.rn.f32 	%f186, %f22, %f151, %f185;
	fma.rn.f32 	%f187, %f23, %f171, %f186;
	fma.rn.f32 	%f188, %f24, %f180, %f187;
	ld.shared.f32 	%f189, [%r145+180];
	fma.rn.f32 	%f239, %f25, %f189, %f188;
	fma.rn.f32 	%f190, %f17, %f120, %f240;
	fma.rn.f32 	%f191, %f18, %f122, %f190;
	fma.rn.f32 	%f192, %f19, %f124, %f191;
	fma.rn.f32 	%f193, %f20, %f158, %f192;
	fma.rn.f32 	%f194, %f21, %f160, %f193;
	fma.rn.f32 	%f195, %f22, %f162, %f194;
	ld.shared.f32 	%f196, [%r145+200];
	fma.rn.f32 	%f197, %f23, %f196, %f195;
	ld.shared.f32 	%f198, [%r145+204];
	fma.rn.f32 	%f199, %f24, %f198, %f197;
	ld.shared.f32 	%f200, [%r145+208];
	fma.rn.f32 	%f240, %f25, %f200, %f199;
	fma.rn.f32 	%f201, %f17, %f122, %f241;
	fma.rn.f32 	%f202, %f18, %f124, %f201;
	fma.rn.f32 	%f203, %f19, %f133, %f202;
	fma.rn.f32 	%f204, %f20, %f160, %f203;
	fma.rn.f32 	%f205, %f21, %f162, %f204;
	fma.rn.f32 	%f206, %f22, %f171, %f205;
	fma.rn.f32 	%f207, %f23, %f198, %f206;
	fma.rn.f32 	%f208, %f24, %f200, %f207;
	ld.shared.f32 	%f209, [%r145+212];
	fma.rn.f32 	%f241, %f25, %f209, %f208;
	fma.rn.f32 	%f210, %f17, %f124, %f242;
	fma.rn.f32 	%f211, %f18, %f133, %f210;
	fma.rn.f32 	%f212, %f19, %f142, %f211;
	fma.rn.f32 	%f213, %f20, %f162, %f212;
	fma.rn.f32 	%f214, %f21, %f171, %f213;
	fma.rn.f32 	%f215, %f22, %f180, %f214;
	fma.rn.f32 	%f216, %f23, %f200, %f215;
	fma.rn.f32 	%f217, %f24, %f209, %f216;
	ld.shared.f32 	%f218, [%r145+216];
	fma.rn.f32 	%f242, %f25, %f218, %f217;
	fma.rn.f32 	%f219, %f17, %f133, %f243;
	fma.rn.f32 	%f220, %f18, %f142, %f219;
	fma.rn.f32 	%f221, %f19, %f151, %f220;
	fma.rn.f32 	%f222, %f20, %f171, %f221;
	fma.rn.f32 	%f223, %f21, %f180, %f222;
	fma.rn.f32 	%f224, %f22, %f189, %f223;
	fma.rn.f32 	%f225, %f23, %f209, %f224;
	fma.rn.f32 	%f226, %f24, %f218, %f225;
	ld.shared.f32 	%f227, [%r145+220];
	fma.rn.f32 	%f243, %f25, %f227, %f226;
	add.s32 	%r152, %r152, 1;
	setp.ne.s32 	%p18, %r152, 64;
	@%p18 bra 	$L__BB1_1;
	ld.param.u64 	%rd26, [_Z11conv_kernelPfS_S__param_2];
	cvta.to.global.u64 	%rd22, %rd26;
	shl.b32 	%r146, %r6, 12;
	add.s32 	%r147, %r4, %r2;
	add.s32 	%r148, %r146, %r1;
	add.s32 	%r149, %r148, %r5;
	shl.b32 	%r150, %r147, 6;
	add.s32 	%r151, %r149, %r150;
	mul.wide.s32 	%rd23, %r151, 4;
	add.s64 	%rd24, %rd22, %rd23;
	st.global.f32 	[%rd24], %f234;
	st.global.f32 	[%rd24+4], %f233;
	st.global.f32 	[%rd24+8], %f232;
	st.global.f32 	[%rd24+12], %f231;
	st.global.f32 	[%rd24+256], %f230;
	st.global.f32 	[%rd24+260], %f229;
	st.global.f32 	[%rd24+264], %f228;
	st.global.f32 	[%rd24+268], %f235;
	st.global.f32 	[%rd24+512], %f236;
	st.global.f32 	[%rd24+516], %f237;
	st.global.f32 	[%rd24+520], %f238;
	st.global.f32 	[%rd24+524], %f239;
	st.global.f32 	[%rd24+768], %f240;
	st.global.f32 	[%rd24+772], %f241;
	st.global.f32 	[%rd24+776], %f242;
	st.global.f32 	[%rd24+780], %f243;
	ret;

}
	// .globl	tvm_conv_tiled
.visible .entry tvm_conv_tiled(
	.param .u64 .ptr .align 1 tvm_conv_tiled_param_0,
	.param .u64 .ptr .align 1 tvm_conv_tiled_param_1,
	.param .u64 .ptr .align 1 tvm_conv_tiled_param_2
)
.maxntid 128
{
	.reg .pred 	%p<29>;
	.reg .b16 	%rs<12>;
	.reg .b32 	%r<102>;
	.reg .b32 	%f<264>;
	.reg .b64 	%rd<26>;
	// demoted variable
	.shared .align 4 .b8 _ZZ14tvm_conv_tiledE14PaddedX_shared[400];
	// demoted variable
	.shared .align 4 .b8 _ZZ14tvm_conv_tiledE8K_shared[768];
	mov.u32 	%r1, %tid.z;
	mov.u32 	%r25, %tid.y;
	shl.b32 	%r26, %r25, 2;
	mov.u32 	%r2, %tid.x;
	add.s32 	%r27, %r26, %r2;
	mad.lo.s32 	%r28, %r1, 13, %r27;
	mov.u32 	%r29, %ctaid.y;
	shl.b32 	%r30, %r29, 3;
	cvt.u16.u32 	%rs2, %r28;
	mul.lo.s16 	%rs3, %rs2, 205;
	shr.u16 	%rs4, %rs3, 11;
	cvt.u32.u16 	%r31, %rs4;
	or.b32  	%r32, %r30, %r31;
	setp.eq.s32 	%p3, %r32, 0;
	add.s32 	%r33, %r30, %r31;
	setp.gt.u32 	%p4, %r33, 64;
	mov.u32 	%r35, %ctaid.x;
	shl.b32 	%r3, %r35, 3;
	mul.lo.s16 	%rs5, %rs4, 10;
	sub.s16 	%rs1, %rs2, %rs5;
	cvt.u32.u16 	%r36, %rs1;
	and.b32  	%r37, %r36, 255;
	or.b32  	%r38, %r3, %r37;
	setp.eq.s32 	%p5, %r38, 0;
	or.pred  	%p6, %p3, %p5;
	add.s32 	%r40, %r3, %r37;
	setp.gt.u32 	%p7, %r40, 64;
	mul.wide.u16 	%r4, %rs4, 64;
	shl.b32 	%r42, %r1, 3;
	shl.b32 	%r43, %r25, 1;
	add.s32 	%r44, %r42, %r43;
	shl.b32 	%r5, %r2, 1;
	mul.lo.s32 	%r45, %r25, 6;
	mad.lo.s32 	%r46, %r1, 24, %r45;
	add.s32 	%r47, %r46, %r5;
	mul.lo.s32 	%r48, %r25, 1152;
	or.pred  	%p8, %p6, %p4;
	or.pred  	%p1, %p8, %p7;
	cvt.u16.u32 	%rs6, %r5;
	mul.lo.s16 	%rs7, %rs6, 171;
	shr.u16 	%rs8, %rs7, 9;
	cvt.u32.u16 	%r49, %rs8;
	add.s32 	%r50, %r44, %r49;
	setp.gt.u32 	%p9, %r50, 63;
	setp.gt.u32 	%p10, %r47, 191;
	or.pred  	%p2, %p9, %p10;
	mul.wide.u16 	%r51, %rs8, 576;
	add.s32 	%r52, %r5, -3;
	setp.lt.u32 	%p11, %r2, 2;
	selp.b32 	%r53, %r5, %r52, %p11;
	or.b16  	%rs9, %rs6, 1;
	mul.lo.s16 	%rs10, %rs9, 171;
	shr.u16 	%rs11, %rs10, 9;
	cvt.u32.u16 	%r54, %rs11;
	add.s32 	%r7, %r44, %r54;
	mul.wide.u16 	%r55, %rs11, 576;
	setp.eq.s32 	%p12, %r2, 0;
	mad.lo.s32 	%r56, %r2, 6, -6;
	selp.b32 	%r57, 3, %r56, %p12;
	mad.lo.s32 	%r58, %r1, 4608, %r48;
	add.s32 	%r59, %r58, %r51;
	mad.lo.s32 	%r8, %r53, 3, %r59;
	add.s32 	%r60, %r58, %r57;
	add.s32 	%r9, %r60, %r55;
	mov.b32 	%r98, 0;
	mov.f32 	%f232, 0f00000000;
	cvt.u64.u32 	%rd6, %r4;
	cvt.u64.u16 	%rd7, %rs1;
	and.b64  	%rd8, %rd7, 255;
	mov.f32 	%f233, %f232;
	mov.f32 	%f234, %f232;
	mov.f32 	%f235, %f232;
	mov.f32 	%f236, %f232;
	mov.f32 	%f237, %f232;
	mov.f32 	%f238, %f232;
	mov.f32 	%f239, %f232;
	mov.f32 	%f240, %f232;
	mov.f32 	%f241, %f232;
	mov.f32 	%f242, %f232;
	mov.f32 	%f243, %f232;
	mov.f32 	%f244, %f232;
	mov.f32 	%f245, %f232;
	mov.f32 	%f246, %f232;
	mov.f32 	%f247, %f232;
	mov.f32 	%f248, %f232;
	mov.f32 	%f249, %f232;
	mov.f32 	%f250, %f232;
	mov.f32 	%f251, %f232;
	mov.f32 	%f252, %f232;
	mov.f32 	%f253, %f232;
	mov.f32 	%f254, %f232;
	mov.f32 	%f255, %f232;
	mov.f32 	%f256, %f232;
	mov.f32 	%f257, %f232;
	mov.f32 	%f258, %f232;
	mov.f32 	%f259, %f232;
	mov.f32 	%f260, %f232;
	mov.f32 	%f261, %f232;
	mov.f32 	%f262, %f232;
	mov.f32 	%f263, %f232;
$L__BB2_1:
	mov.u32 	%r11, %tid.y;
	shl.b32 	%r61, %r11, 2;
	add.s32 	%r62, %r61, %r2;
	mad.lo.s32 	%r64, %r1, 13, %r62;
	setp.gt.u32 	%p13, %r64, 99;
	setp.gt.u32 	%p14, %r62, 12;
	or.pred  	%p15, %p13, %p14;
	@%p15 bra 	$L__BB2_5;
	mov.f32 	%f231, 0f00000000;
	@%p1 bra 	$L__BB2_4;
	ld.param.u64 	%rd23, [tvm_conv_tiled_param_0];
	shl.b32 	%r65, %r98, 12;
	cvt.u64.u32 	%rd5, %r65;
	mov.u32 	%r66, %ctaid.y;
	shl.b32 	%r67, %r66, 9;
	add.s32 	%r68, %r67, %r3;
	cvt.u64.u32 	%rd9, %r68;
	add.s64 	%rd10, %rd9, %rd8;
	add.s64 	%rd11, %rd10, %rd6;
	add.s64 	%rd12, %rd11, %rd5;
	cvta.to.global.u64 	%rd13, %rd23;
	shl.b64 	%rd14, %rd12, 2;
	add.s64 	%rd15, %rd13, %rd14;
	ld.global.nc.f32 	%f231, [%rd15+-260];
$L__BB2_4:
	shl.b32 	%r72, %r64, 2;
	mov.u32 	%r73, _ZZ14tvm_conv_tiledE14PaddedX_shared;
	add.s32 	%r74, %r73, %r72;
	st.shared.f32 	[%r74], %f231;
$L__BB2_5:
	mul.lo.s32 	%r76, %r98, 9;
	add.s32 	%r100, %r8, %r76;
	add.s32 	%r99, %r9, %r76;
	mov.b32 	%r101, 80;
$L__BB2_6:
	ld.param.u64 	%rd24, [tvm_conv_tiled_param_1];
	cvta.to.global.u64 	%rd1, %rd24;
	shl.b32 	%r77, %r47, 2;
	mov.u32 	%r78, _ZZ14tvm_conv_tiledE8K_shared;
	add.s32 	%r17, %r78, %r77;
	setp.gt.u32 	%p16, %r2, 2;
	mov.u32 	%r80, %tid.y;
	mad.lo.s32 	%r81, %r80, 6, %r5;
	setp.gt.u32 	%p17, %r81, 23;
	bar.sync 	0;
	or.pred  	%p18, %p2, %p17;
	or.pred  	%p19, %p18, %p16;
	@%p19 bra 	$L__BB2_8;
	mul.wide.u32 	%rd16, %r100, 4;
	add.s64 	%rd17, %rd1, %rd16;
	ld.global.nc.f32 	%f101, [%rd17];
	st.shared.f32 	[%r17], %f101;
$L__BB2_8:
	setp.gt.u32 	%p20, %r81, 22;
	setp.gt.u32 	%p21, %r47, 190;
	setp.gt.u32 	%p22, %r7, 63;
	setp.gt.u32 	%p23, %r2, 2;
	or.pred  	%p24, %p22, %p21;
	or.pred  	%p25, %p24, %p20;
	or.pred  	%p26, %p25, %p23;
	@%p26 bra 	$L__BB2_10;
	mul.wide.u32 	%rd18, %r99, 4;
	add.s64 	%rd19, %rd1, %rd18;
	ld.global.nc.f32 	%f102, [%rd19];
	st.shared.f32 	[%r17+4], %f102;
$L__BB2_10:
	mov.u32 	%r19, %tid.y;
	shl.b32 	%r83, %r2, 3;
	mad.lo.s32 	%r84, %r19, 80, %r83;
	mov.u32 	%r85, _ZZ14tvm_conv_tiledE14PaddedX_shared;
	add.s32 	%r86, %r85, %r84;
	add.s32 	%r87, %r86, %r101;
	ld.shared.f32 	%f103, [%r87+-80];
	ld.shared.f32 	%f104, [%r87+-76];
	ld.shared.f32 	%f105, [%r87+-40];
	ld.shared.f32 	%f106, [%r87+-36];
	ld.shared.f32 	%f107, [%r87];
	ld.shared.f32 	%f108, [%r87+4];
	ld.shared.f32 	%f109, [%r87+40];
	ld.shared.f32 	%f110, [%r87+44];
	bar.sync 	0;
	mov.u32 	%r88, _ZZ14tvm_conv_tiledE8K_shared;
	mad.lo.s32 	%r89, %r1, 96, %r88;
	ld.shared.f32 	%f111, [%r89];
	ld.shared.f32 	%f112, [%r89+4];
	ld.shared.f32 	%f113, [%r89+8];
	ld.shared.f32 	%f114, [%r89+12];
	ld.shared.f32 	%f115, [%r89+16];
	ld.shared.f32 	%f116, [%r89+20];
	ld.shared.f32 	%f117, [%r89+24];
	ld.shared.f32 	%f118, [%r89+28];
	ld.shared.f32 	%f119, [%r89+32];
	ld.shared.f32 	%f120, [%r89+36];
	ld.shared.f32 	%f121, [%r89+40];
	ld.shared.f32 	%f122, [%r89+44];
	ld.shared.f32 	%f123, [%r89+48];
	ld.shared.f32 	%f124, [%r89+52];
	ld.shared.f32 	%f125, [%r89+56];
	ld.shared.f32 	%f126, [%r89+60];
	ld.shared.f32 	%f127, [%r89+64];
	ld.shared.f32 	%f128, [%r89+68];
	ld.shared.f32 	%f129, [%r89+72];
	ld.shared.f32 	%f130, [%r89+76];
	ld.shared.f32 	%f131, [%r89+80];
	ld.shared.f32 	%f132, [%r89+84];
	ld.shared.f32 	%f133, [%r89+88];
	ld.shared.f32 	%f134, [%r89+92];
	fma.rn.f32 	%f135, %f103, %f111, %f232;
	fma.rn.f32 	%f136, %f104, %f111, %f233;
	fma.rn.f32 	%f137, %f105, %f111, %f234;
	fma.rn.f32 	%f138, %f106, %f111, %f235;
	fma.rn.f32 	%f139, %f103, %f114, %f236;
	fma.rn.f32 	%f140, %f104, %f114, %f237;
	fma.rn.f32 	%f141, %f105, %f114, %f238;
	fma.rn.f32 	%f142, %f106, %f114, %f239;
	fma.rn.f32 	%f143, %f103, %f117, %f240;
	fma.rn.f32 	%f144, %f104, %f117, %f241;
	fma.rn.f32 	%f145, %f105, %f117, %f242;
	fma.rn.f32 	%f146, %f106, %f117, %f243;
	fma.rn.f32 	%f147, %f103, %f120, %f244;
	fma.rn.f32 	%f148, %f104, %f120, %f245;
	fma.rn.f32 	%f149, %f105, %f120, %f246;
	fma.rn.f32 	%f150, %f106, %f120, %f247;
	fma.rn.f32 	%f151, %f103, %f123, %f248;
	fma.rn.f32 	%f152, %f104, %f123, %f249;
	fma.rn.f32 	%f153, %f105, %f123, %f250;
	fma.rn.f32 	%f154, %f106, %f123, %f251;
	fma.rn.f32 	%f155, %f103, %f126, %f252;
	fma.rn.f32 	%f156, %f104, %f126, %f253;
	fma.rn.f32 	%f157, %f105, %f126, %f254;
	fma.rn.f32 	%f158, %f106, %f126, %f255;
	fma.rn.f32 	%f159, %f103, %f129, %f256;
	fma.rn.f32 	%f160, %f104, %f129, %f257;
	fma.rn.f32 	%f161, %f105, %f129, %f258;
	fma.rn.f32 	%f162, %f106, %f129, %f259;
	fma.rn.f32 	%f163, %f103, %f132, %f260;
	fma.rn.f32 	%f164, %f104, %f132, %f261;
	fma.rn.f32 	%f165, %f105, %f132, %f262;
	fma.rn.f32 	%f166, %f106, %f132, %f263;
	fma.rn.f32 	%f167, %f105, %f112, %f135;
	fma.rn.f32 	%f168, %f106, %f112, %f136;
	fma.rn.f32 	%f169, %f107, %f112, %f137;
	fma.rn.f32 	%f170, %f108, %f112, %f138;
	fma.rn.f32 	%f171, %f105, %f115, %f139;
	fma.rn.f32 	%f172, %f106, %f115, %f140;
	fma.rn.f32 	%f173, %f107, %f115, %f141;
	fma.rn.f32 	%f174, %f108, %f115, %f142;
	fma.rn.f32 	%f175, %f105, %f118, %f143;
	fma.rn.f32 	%f176, %f106, %f118, %f144;
	fma.rn.f32 	%f177, %f107, %f118, %f145;
	fma.rn.f32 	%f178, %f108, %f118, %f146;
	fma.rn.f32 	%f179, %f105, %f121, %f147;
	fma.rn.f32 	%f180, %f106, %f121, %f148;
	fma.rn.f32 	%f181, %f107, %f121, %f149;
	fma.rn.f32 	%f182, %f108, %f121, %f150;
	fma.rn.f32 	%f183, %f105, %f124, %f151;
	fma.rn.f32 	%f184, %f106, %f124, %f152;
	fma.rn.f32 	%f185, %f107, %f124, %f153;
	fma.rn.f32 	%f186, %f108, %f124, %f154;
	fma.rn.f32 	%f187, %f105, %f127, %f155;
	fma.rn.f32 	%f188, %f106, %f127, %f156;
	fma.rn.f32 	%f189, %f107, %f127, %f157;
	fma.rn.f32 	%f190, %f108, %f127, %f158;
	fma.rn.f32 	%f191, %f105, %f130, %f159;
	fma.rn.f32 	%f192, %f106, %f130, %f160;
	fma.rn.f32 	%f193, %f107, %f130, %f161;
	fma.rn.f32 	%f194, %f108, %f130, %f162;
	fma.rn.f32 	%f195, %f105, %f133, %f163;
	fma.rn.f32 	%f196, %f106, %f133, %f164;
	fma.rn.f32 	%f197, %f107, %f133, %f165;
	fma.rn.f32 	%f198, %f108, %f133, %f166;
	fma.rn.f32 	%f232, %f107, %f113, %f167;
	fma.rn.f32 	%f233, %f108, %f113, %f168;
	fma.rn.f32 	%f234, %f109, %f113, %f169;
	fma.rn.f32 	%f235, %f110, %f113, %f170;
	fma.rn.f32 	%f236, %f107, %f116, %f171;
	fma.rn.f32 	%f237, %f108, %f116, %f172;
	fma.rn.f32 	%f238, %f109, %f116, %f173;
	fma.rn.f32 	%f239, %f110, %f116, %f174;
	fma.rn.f32 	%f240, %f107, %f119, %f175;
	fma.rn.f32 	%f241, %f108, %f119, %f176;
	fma.rn.f32 	%f242, %f109, %f119, %f177;
	fma.rn.f32 	%f243, %f110, %f119, %f178;
	fma.rn.f32 	%f244, %f107, %f122, %f179;
	fma.rn.f32 	%f245, %f108, %f122, %f180;
	fma.rn.f32 	%f246, %f109, %f122, %f181;
	fma.rn.f32 	%f247, %f110, %f122, %f182;
	fma.rn.f32 	%f248, %f107, %f125, %f183;
	fma.rn.f32 	%f249, %f108, %f125, %f184;
	fma.rn.f32 	%f250, %f109, %f125, %f185;
	fma.rn.f32 	%f251, %f110, %f125, %f186;
	fma.rn.f32 	%f252, %f107, %f128, %f187;
	fma.rn.f32 	%f253, %f108, %f128, %f188;
	fma.rn.f32 	%f254, %f109, %f128, %f189;
	fma.rn.f32 	%f255, %f110, %f128, %f190;
	fma.rn.f32 	%f256, %f107, %f131, %f191;
	fma.rn.f32 	%f257, %f108, %f131, %f192;
	fma.rn.f32 	%f258, %f109, %f131, %f193;
	fma.rn.f32 	%f259, %f110, %f131, %f194;
	fma.rn.f32 	%f260, %f107, %f134, %f195;
	fma.rn.f32 	%f261, %f108, %f134, %f196;
	fma.rn.f32 	%f262, %f109, %f134, %f197;
	fma.rn.f32 	%f263, %f110, %f134, %f198;
	add.s32 	%r101, %r101, 4;
	add.s32 	%r100, %r100, 1;
	add.s32 	%r99, %r99, 1;
	setp.ne.s32 	%p27, %r101, 92;
	@%p27 bra 	$L__BB2_6;
	add.s32 	%r98, %r98, 1;
	setp.ne.s32 	%p28, %r98, 64;
	@%p28 bra 	$L__BB2_1;
	ld.param.u64 	%rd25, [tvm_conv_tiled_param_2];
	cvta.to.global.u64 	%rd20, %rd25;
	shl.b32 	%r90, %r1, 15;
	shl.b32 	%r91, %r19, 7;
	mov.u32 	%r92, %ctaid.y;
	shl.b32 	%r93, %r92, 9;
	add.s32 	%r94, %r93, %r90;
	add.s32 	%r95, %r94, %r91;
	add.s32 	%r96, %r95, %r3;
	add.s32 	%r97, %r96, %r5;
	mul.wide.u32 	%rd21, %r97, 4;
	add.s64 	%rd22, %rd20, %rd21;
	st.global.f32 	[%rd22], %f232;
	st.global.f32 	[%rd22+4], %f233;
	st.global.f32 	[%rd22+256], %f234;
	st.global.f32 	[%rd22+260], %f235;
	st.global.f32 	[%rd22+16384], %f236;
	st.global.f32 	[%rd22+16388], %f237;
	st.global.f32 	[%rd22+16640], %f238;
	st.global.f32 	[%rd22+16644], %f239;
	st.global.f32 	[%rd22+32768], %f240;
	st.global.f32 	[%rd22+32772], %f241;
	st.global.f32 	[%rd22+33024], %f242;
	st.global.f32 	[%rd22+33028], %f243;
	st.global.f32 	[%rd22+49152], %f244;
	st.global.f32 	[%rd22+49156], %f245;
	st.global.f32 	[%rd22+49408], %f246;
	st.global.f32 	[%rd22+49412], %f247;
	st.global.f32 	[%rd22+65536], %f248;
	st.global.f32 	[%rd22+65540], %f249;
	st.global.f32 	[%rd22+65792], %f250;
	st.global.f32 	[%rd22+65796], %f251;
	st.global.f32 	[%rd22+81920], %f252;
	st.global.f32 	[%rd22+81924], %f253;
	st.global.f32 	[%rd22+82176], %f254;
	st.global.f32 	[%rd22+82180], %f255;
	st.global.f32 	[%rd22+98304], %f256;
	st.global.f32 	[%rd22+98308], %f257;
	st.global.f32 	[%rd22+98560], %f258;
	st.global.f32 	[%rd22+98564], %f259;
	st.global.f32 	[%rd22+114688], %f260;
	st.global.f32 	[%rd22+114692], %f261;
	st.global.f32 	[%rd22+114944], %f262;
	st.global.f32 	[%rd22+114948], %f263;
	ret;

}


// ===== COMPILED SASS (sm_100) =====

	.target	sm_100

	.elftype	@"ET_EXEC"


//--------------------- .note.nv.tkinfo           --------------------------
	.section	.note.nv.tkinfo,"",@"SHT_NOTE"
	.sectionflags	@"SHF_NOTE_NV_TKINFO"
	.tkinfo
        /*0018*/ 	.word	0x00000002
        /*0030*/ 	.string	""
        /*0030*/ 	.string	"ptxas"
        /*0030*/ 	.string	"Cuda compilation tools, release 13.0, V13.0.88"
        /*0030*/ 	.string	"Build cuda_13.0.r13.0/compiler.36424714_0"
        /*0030*/ 	.string	"-arch sm_100 -m 64 "



//--------------------- .note.nv.cuinfo           --------------------------
	.section	.note.nv.cuinfo,"",@"SHT_NOTE"
	.sectionflags	@"SHF_NOTE_NV_CUINFO"
        /*0018*/ 	.short	0x0002
        /*001a*/ 	.short	0x0064
        /*001c*/ 	.short	0x0082
	.zero		2


//--------------------- .nv.info                  --------------------------
	.section	.nv.info,"",@"SHT_CUDA_INFO"
	.align	4


	//----- nvinfo : EIATTR_REGCOUNT
	.align		4
        /*0000*/ 	.byte	0x04, 0x2f
        /*0002*/ 	.short	(.L_1 - .L_0)
	.align		4
.L_0:
        /*0004*/ 	.word	index@(tvm_conv_default_kernel)
        /*0008*/ 	.word	0x0000007e


	//----- nvinfo : EIATTR_FRAME_SIZE
	.align		4
.L_1:
        /*000c*/ 	.byte	0x04, 0x11
        /*000e*/ 	.short	(.L_3 - .L_2)
	.align		4
.L_2:
        /*0010*/ 	.word	index@(tvm_conv_default_kernel)
        /*0014*/ 	.word	0x00000000


	//----- nvinfo : EIATTR_REGCOUNT
	.align		4
.L_3:
        /*0018*/ 	.byte	0x04, 0x2f
        /*001a*/ 	.short	(.L_5 - .L_4)
	.align		4
.L_4:
        /*001c*/ 	.word	index@(_Z11conv_kernelPfS_S_)
        /*0020*/ 	.word	0x0000002f


	//----- nvinfo : EIATTR_FRAME_SIZE
	.align		4
.L_5:
        /*0024*/ 	.byte	0x04, 0x11
        /*0026*/ 	.short	(.L_7 - .L_6)
	.align		4
.L_6:
        /*0028*/ 	.word	index@(_Z11conv_kernelPfS_S_)
        /*002c*/ 	.word	0x00000000


	//----- nvinfo : EIATTR_REGCOUNT
	.align		4
.L_7:
        /*0030*/ 	.byte	0x04, 0x2f
        /*0032*/ 	.short	(.L_9 - .L_8)
	.align		4
.L_8:
        /*0034*/ 	.word	index@(tvm_conv_tiled)
        /*0038*/ 	.word	0x00000040


	//----- nvinfo : EIATTR_FRAME_SIZE
	.align		4
.L_9:
        /*003c*/ 	.byte	0x04, 0x11
        /*003e*/ 	.short	(.L_11 - .L_10)
	.align		4
.L_10:
        /*0040*/ 	.word	index@(tvm_conv_tiled)
        /*0044*/ 	.word	0x00000008


	//----- nvinfo : EIATTR_MIN_STACK_SIZE
	.align		4
.L_11:
        /*0048*/ 	.byte	0x04, 0x12
        /*004a*/ 	.short	(.L_13 - .L_12)
	.align		4
.L_12:
        /*004c*/ 	.word	index@(tvm_conv_tiled)
        /*0050*/ 	.word	0x00000008


	//----- nvinfo : EIATTR_MIN_STACK_SIZE
	.align		4
.L_13:
        /*0054*/ 	.byte	0x04, 0x12
        /*0056*/ 	.short	(.L_15 - .L_14)
	.align		4
.L_14:
        /*0058*/ 	.word	index@(_Z11conv_kernelPfS_S_)
        /*005c*/ 	.word	0x00000000


	//----- nvinfo : EIATTR_MIN_STACK_SIZE
	.align		4
.L_15:
        /*0060*/ 	.byte	0x04, 0x12
        /*0062*/ 	.short	(.L_17 - .L_16)
	.align		4
.L_16:
        /*0064*/ 	.word	index@(tvm_conv_default_kernel)
        /*0068*/ 	.word	0x00000000
.L_17:


//--------------------- .nv.compat                --------------------------
	.section	.nv.compat,"",@"SHT_CUDA_COMPAT_INFO"
	.align	4
        /*0000*/ 	.byte	0x02, 0x09, 0x00, 0x00, 0x02, 0x02, 0x01, 0x00, 0x02, 0x05, 0x05, 0x00, 0x03, 0x07, 0x01, 0x01
        /*0010*/ 	.byte	0x02, 0x03, 0x00, 0x00, 0x02, 0x06, 0x01, 0x00, 0x04, 0x0b, 0x08, 0x00, 0x09, 0x00, 0x00, 0x00
        /*0020*/ 	.byte	0x00, 0x00, 0x00, 0x00


//--------------------- .nv.info.tvm_conv_tiled   --------------------------
	.section	.nv.info.tvm_conv_tiled,"",@"SHT_CUDA_INFO"
	.sectionflags	@""
	.align	4


	//----- nvinfo : EIATTR_CUDA_API_VERSION
	.align		4
        /*0000*/ 	.byte	0x04, 0x37
        /*0002*/ 	.short	(.L_19 - .L_18)
.L_18:
        /*0004*/ 	.word	0x00000082


	//----- nvinfo : EIATTR_KPARAM_INFO
	.align		4
.L_19:
        /*0008*/ 	.byte	0x04, 0x17
        /*000a*/ 	.short	(.L_21 - .L_20)
.L_20:
        /*000c*/ 	.word	0x00000000
        /*0010*/ 	.short	0x0002
        /*0012*/ 	.short	0x0010
        /*0014*/ 	.byte	0x00, 0xf5, 0x21, 0x00


	//----- nvinfo : EIATTR_KPARAM_INFO
	.align		4
.L_21:
        /*0018*/ 	.byte	0x04, 0x17
        /*001a*/ 	.short	(.L_23 - .L_22)
.L_22:
        /*001c*/ 	.word	0x00000000
        /*0020*/ 	.short	0x0001
        /*0022*/ 	.short	0x0008
        /*0024*/ 	.byte	0x00, 0xf5, 0x21, 0x00


	//----- nvinfo : EIATTR_KPARAM_INFO
	.align		4
.L_23:
        /*0028*/ 	.byte	0x04, 0x17
        /*002a*/ 	.short	(.L_25 - .L_24)
.L_24:
        /*002c*/ 	.word	0x00000000
        /*0030*/ 	.short	0x0000
        /*0032*/ 	.short	0x0000
        /*0034*/ 	.byte	0x00, 0xf5, 0x21, 0x00


	//----- nvinfo : EIATTR_SPARSE_MMA_MASK
	.align		4
.L_25:
        /*0038*/ 	.byte	0x03, 0x50
        /*003a*/ 	.short	0x0000


	//----- nvinfo : EIATTR_MAXREG_COUNT
	.align		4
        /*003c*/ 	.byte	0x03, 0x1b
        /*003e*/ 	.short	0x00ff


	//----- nvinfo : EIATTR_NUM_BARRIERS
	.align		4
        /*0040*/ 	.byte	0x02, 0x4c
        /*0042*/ 	.byte	0x01
	.zero		1


	//----- nvinfo : EIATTR_ANNOTATIONS
	.align		4
        /*0044*/ 	.byte	0x04, 0x55
        /*0046*/ 	.short	(.L_27 - .L_26)


	//   ....[0]....
.L_26:
        /*0048*/ 	.word	0x00000001
        /*004c*/ 	.byte	0xc0, 0x03, 0x00, 0x00, 0x01, 0x00, 0x00, 0x00, 0xe0, 0x04, 0x00, 0x00, 0x01, 0x00, 0x00, 0x00
        /*005c*/ 	.byte	0xa0, 0x07, 0x00, 0x00, 0x01, 0x00, 0x00, 0x00, 0xb0, 0x07, 0x00, 0x00


	//----- nvinfo : EIATTR_MERCURY_ISA_VERSION
	.align		4
.L_27:
        /*0068*/ 	.byte	0x03, 0x5f
        /*006a*/ 	.short	0x0101


	//----- nvinfo : EIATTR_VRC_CTA_INIT_COUNT
	.align		4
        /*006c*/ 	.byte	0x02, 0x4a
	.zero		1
	.zero		1


	//----- nvinfo : EIATTR_EXIT_INSTR_OFFSETS
	.align		4
        /*0070*/ 	.byte	0x04, 0x1c
        /*0072*/ 	.short	(.L_29 - .L_28)


	//   ....[0]....
.L_28:
        /*0074*/ 	.word	0x000012e0


	//----- nvinfo : EIATTR_MAX_THREADS
	.align		4
.L_29:
        /*0078*/ 	.byte	0x04, 0x05
        /*007a*/ 	.short	(.L_31 - .L_30)
.L_30:
        /*007c*/ 	.word	0x00000080
        /*0080*/ 	.word	0x00000001
        /*0084*/ 	.word	0x00000001


	//----- nvinfo : EIATTR_CRS_STACK_SIZE
	.align		4
.L_31:
        /*0088*/ 	.byte	0x04, 0x1e
        /*008a*/ 	.short	(.L_33 - .L_32)
.L_32:
        /*008c*/ 	.word	0x00000000


	//----- nvinfo : EIATTR_CBANK_PARAM_SIZE
	.align		4
.L_33:
        /*0090*/ 	.byte	0x03, 0x19
        /*0092*/ 	.short	0x0018


	//----- nvinfo : EIATTR_PARAM_CBANK
	.align		4
        /*0094*/ 	.byte	0x04, 0x0a
        /*0096*/ 	.short	(.L_35 - .L_34)
	.align		4
.L_34:
        /*0098*/ 	.word	index@(.nv.constant0.tvm_conv_tiled)
        /*009c*/ 	.short	0x0380
        /*009e*/ 	.short	0x0018


	//----- nvinfo : EIATTR_SW_WAR
	.align		4
.L_35:
        /*00a0*/ 	.byte	0x04, 0x36
        /*00a2*/ 	.short	(.L_37 - .L_36)
.L_36:
        /*00a4*/ 	.word	0x00000008
.L_37:


//--------------------- .nv.info._Z11conv_kernelPfS_S_ --------------------------
	.section	.nv.info._Z11conv_kernelPfS_S_,"",@"SHT_CUDA_INFO"
	.sectionflags	@""
	.align	4


	//----- nvinfo : EIATTR_CUDA_API_VERSION
	.align		4
        /*0000*/ 	.byte	0x04, 0x37
        /*0002*/ 	.short	(.L_39 - .L_38)
.L_38:
        /*0004*/ 	.word	0x00000082


	//----- nvinfo : EIATTR_KPARAM_INFO
	.align		4
.L_39:
        /*0008*/ 	.byte	0x04, 0x17
        /*000a*/ 	.short	(.L_41 - .L_40)
.L_40:
        /*000c*/ 	.word	0x00000000
        /*0010*/ 	.short	0x0002
        /*0012*/ 	.short	0x0010
        /*0014*/ 	.byte	0x00, 0xf5, 0x21, 0x00


	//----- nvinfo : EIATTR_KPARAM_INFO
	.align		4
.L_41:
        /*0018*/ 	.byte	0x04, 0x17
        /*001a*/ 	.short	(.L_43 - .L_42)
.L_42:
        /*001c*/ 	.word	0x00000000
        /*0020*/ 	.short	0x0001
        /*0022*/ 	.short	0x0008
        /*0024*/ 	.byte	0x00, 0xf5, 0x21, 0x00


	//----- nvinfo : EIATTR_KPARAM_INFO
	.align		4
.L_43:
        /*0028*/ 	.byte	0x04, 0x17
        /*002a*/ 	.short	(.L_45 - .L_44)
.L_44:
        /*002c*/ 	.word	0x00000000
        /*0030*/ 	.short	0x0000
        /*0032*/ 	.short	0x0000
        /*0034*/ 	.byte	0x00, 0xf5, 0x21, 0x00


	//----- nvinfo : EIATTR_SPARSE_MMA_MASK
	.align		4
.L_45:
        /*0038*/ 	.byte	0x03, 0x50
        /*003a*/ 	.short	0x0000


	//----- nvinfo : EIATTR_MAXREG_COUNT
	.align		4
        /*003c*/ 	.byte	0x03, 0x1b
        /*003e*/ 	.short	0x00ff


	//----- nvinfo : EIATTR_NUM_BARRIERS
	.align		4
        /*0040*/ 	.byte	0x02, 0x4c
        /*0042*/ 	.byte	0x01
	.zero		1


	//----- nvinfo : EIATTR_MERCURY_ISA_VERSION
	.align		4
        /*0044*/ 	.byte	0x03, 0x5f
        /*0046*/ 	.short	0x0101


	//----- nvinfo : EIATTR_VRC_CTA_INIT_COUNT
	.align		4
        /*0048*/ 	.byte	0x02, 0x4a
	.zero		1
	.zero		1


	//----- nvinfo : EIATTR_EXIT_INSTR_OFFSETS
	.align		4
        /*004c*/ 	.byte	0x04, 0x1c
        /*004e*/ 	.short	(.L_47 - .L_46)


	//   ....[0]....
.L_46:
        /*0050*/ 	.word	0x000020c0


	//----- nvinfo : EIATTR_MAX_THREADS
	.align		4
.L_47:
        /*0054*/ 	.byte	0x04, 0x05
        /*0056*/ 	.short	(.L_49 - .L_48)
.L_48:
        /*0058*/ 	.word	0x00000100
        /*005c*/ 	.word	0x00000001
        /*0060*/ 	.word	0x00000001


	//----- nvinfo : EIATTR_CRS_STACK_SIZE
	.align		4
.L_49:
        /*0064*/ 	.byte	0x04, 0x1e
        /*0066*/ 	.short	(.L_51 - .L_50)
.L_50:
        /*0068*/ 	.word	0x00000000


	//----- nvinfo : EIATTR_CBANK_PARAM_SIZE
	.align		4
.L_51:
        /*006c*/ 	.byte	0x03, 0x19
        /*006e*/ 	.short	0x0018


	//----- nvinfo : EIATTR_PARAM_CBANK
	.align		4
        /*0070*/ 	.byte	0x04, 0x0a
        /*0072*/ 	.short	(.L_53 - .L_52)
	.align		4
.L_52:
        /*0074*/ 	.word	index@(.nv.constant0._Z11conv_kernelPfS_S_)
        /*0078*/ 	.short	0x0380
        /*007a*/ 	.short	0x0018


	//----- nvinfo : EIATTR_SW_WAR
	.align		4
.L_53:
        /*007c*/ 	.byte	0x04, 0x36
        /*007e*/ 	.short	(.L_55 - .L_54)
.L_54:
        /*0080*/ 	.word	0x00000008
.L_55:


//--------------------- .nv.info.tvm_conv_default_kernel --------------------------
	.section	.nv.info.tvm_conv_default_kernel,"",@"SHT_CUDA_INFO"
	.sectionflags	@""
	.align	4


	//----- nvinfo : EIATTR_CUDA_API_VERSION
	.align		4
        /*0000*/ 	.byte	0x04, 0x37
        /*0002*/ 	.short	(.L_57 - .L_56)
.L_56:
        /*0004*/ 	.word	0x00000082


	//----- nvinfo : EIATTR_KPARAM_INFO
	.align		4
.L_57:
        /*0008*/ 	.byte	0x04, 0x17
        /*000a*/ 	.short	(.L_59 - .L_58)
.L_58:
        /*000c*/ 	.word	0x00000000
        /*0010*/ 	.short	0x0002
        /*0012*/ 	.short	0x0010
        /*0014*/ 	.byte	0x00, 0xf5, 0x21, 0x00


	//----- nvinfo : EIATTR_KPARAM_INFO
	.align		4
.L_59:
        /*0018*/ 	.byte	0x04, 0x17
        /*001a*/ 	.short	(.L_61 - .L_60)
.L_60:
        /*001c*/ 	.word	0x00000000
        /*0020*/ 	.short	0x0001
        /*0022*/ 	.short	0x0008
        /*0024*/ 	.byte	0x00, 0xf5, 0x21, 0x00


	//----- nvinfo : EIATTR_KPARAM_INFO
	.align		4
.L_61:
        /*0028*/ 	.byte	0x04, 0x17
        /*002a*/ 	.short	(.L_63 - .L_62)
.L_62:
        /*002c*/ 	.word	0x00000000
        /*0030*/ 	.short	0x0000
        /*0032*/ 	.short	0x0000
        /*0034*/ 	.byte	0x00, 0xf5, 0x21, 0x00


	//----- nvinfo : EIATTR_SPARSE_MMA_MASK
	.align		4
.L_63:
        /*0038*/ 	.byte	0x03, 0x50
        /*003a*/ 	.short	0x0000


	//----- nvinfo : EIATTR_MAXREG_COUNT
	.align		4
        /*003c*/ 	.byte	0x03, 0x1b
        /*003e*/ 	.short	0x00ff


	//----- nvinfo : EIATTR_NUM_BARRIERS
	.align		4
        /*0040*/ 	.byte	0x02, 0x4c
        /*0042*/ 	.byte	0x01
	.zero		1


	//----- nvinfo : EIATTR_MERCURY_ISA_VERSION
	.align		4
        /*0044*/ 	.byte	0x03, 0x5f
        /*0046*/ 	.short	0x0101


	//----- nvinfo : EIATTR_VRC_CTA_INIT_COUNT
	.align		4
        /*0048*/ 	.byte	0x02, 0x4a
	.zero		1
	.zero		1


	//----- nvinfo : EIATTR_EXIT_INSTR_OFFSETS
	.align		4
        /*004c*/ 	.byte	0x04, 0x1c
        /*004e*/ 	.short	(.L_65 - .L_64)


	//   ....[0]....
.L_64:
        /*0050*/ 	.word	0x00001ae0


	//----- nvinfo : EIATTR_MAX_THREADS
	.align		4
.L_65:
        /*0054*/ 	.byte	0x04, 0x05
        /*0056*/ 	.short	(.L_67 - .L_66)
.L_66:
        /*0058*/ 	.word	0x00000080
        /*005c*/ 	.word	0x00000001
        /*0060*/ 	.word	0x00000001


	//----- nvinfo : EIATTR_CBANK_PARAM_SIZE
	.align		4
.L_67:
        /*0064*/ 	.byte	0x03, 0x19
        /*0066*/ 	.short	0x0018


	//----- nvinfo : EIATTR_PARAM_CBANK
	.align		4
        /*0068*/ 	.byte	0x04, 0x0a
        /*006a*/ 	.short	(.L_69 - .L_68)
	.align		4
.L_68:
        /*006c*/ 	.word	index@(.nv.constant0.tvm_conv_default_kernel)
        /*0070*/ 	.short	0x0380
        /*0072*/ 	.short	0x0018


	//----- nvinfo : EIATTR_SW_WAR
	.align		4
.L_69:
        /*0074*/ 	.byte	0x04, 0x36
        /*0076*/ 	.short	(.L_71 - .L_70)
.L_70:
        /*0078*/ 	.word	0x00000008
.L_71:


//--------------------- .nv.callgraph             --------------------------
	.section	.nv.callgraph,"",@"SHT_CUDA_CALLGRAPH"
	.align	4
	.sectionentsize	8
	.align		4
        /*0000*/ 	.word	0x00000000
	.align		4
        /*0004*/ 	.word	0xffffffff
	.align		4
        /*0008*/ 	.word	0x00000000
	.align		4
        /*000c*/ 	.word	0xfffffffe
	.align		4
        /*0010*/ 	.word	0x00000000
	.align		4
        /*0014*/ 	.word	0xfffffffd
	.align		4
        /*0018*/ 	.word	0x00000000
	.align		4
        /*001c*/ 	.word	0xfffffffc


//--------------------- .text.tvm_conv_tiled      --------------------------
	.section	.text.tvm_conv_tiled,"ax",@progbits
	.align	128
        .global         tvm_conv_tiled
        .type           tvm_conv_tiled,@function
        .size           tvm_conv_tiled,(.L_x_21 - tvm_conv_tiled)
        .other          tvm_conv_tiled,@"STO_CUDA_ENTRY STV_DEFAULT"
tvm_conv_tiled:
.text.tvm_conv_tiled:
[----:B------:R-:W0:Y:S01]  /*0000*/  LDC R1, c[0x0][0x37c] ;  /* 0x0000df00ff017b82 */ /* 0x000e220000000800 */
[----:B------:R-:W1:Y:S01]  /*0010*/  S2R R4, SR_TID.Y ;  /* 0x0000000000047919 */ /* 0x000e620000002200 */
[----:B------:R-:W-:Y:S01]  /*0020*/  HFMA2 R7, -RZ, RZ, 0, 3.5762786865234375e-07 ;  /* 0x00000006ff077431 */ /* 0x000fe200000001ff */
[----:B0-----:R-:W-:Y:S01]  /*0030*/  IADD3 R1, PT, PT, R1, -0x8, RZ ;  /* 0xfffffff801017810 */ /* 0x001fe20007ffe0ff */
[----:B------:R-:W-:Y:S01]  /*0040*/  HFMA2 R58, -RZ, RZ, 0, 0 ;  /* 0x00000000ff3a7431 */ /* 0x000fe200000001ff */
[----:B------:R-:W1:Y:S01]  /*0050*/  S2R R15, SR_TID.X ;  /* 0x00000000000f7919 */ /* 0x000e620000002100 */
[----:B------:R-:W-:Y:S01]  /*0060*/  HFMA2 R36, -RZ, RZ, 0, 0 ;  /* 0x00000000ff247431 */ /* 0x000fe200000001ff */
[----:B------:R-:W-:Y:S02]  /*0070*/  CS2R R56, SRZ ;  /* 0x0000000000387805 */ /* 0x000fe4000001ff00 */
[----:B------:R-:W-:Y:S01]  /*0080*/  CS2R R54, SRZ ;  /* 0x0000000000367805 */ /* 0x000fe2000001ff00 */
[----:B------:R-:W0:Y:S01]  /*0090*/  S2R R3, SR_TID.Z ;  /* 0x0000000000037919 */ /* 0x000e220000002300 */
[----:B------:R-:W-:-:S02]  /*00a0*/  CS2R R52, SRZ ;  /* 0x0000000000347805 */ /* 0x000fc4000001ff00 */
[----:B------:R-:W-:Y:S02]  /*00b0*/  CS2R R50, SRZ ;  /* 0x0000000000327805 */ /* 0x000fe4000001ff00 */
[----:B------:R-:W-:Y:S01]  /*00c0*/  CS2R R28, SRZ ;  /* 0x00000000001c7805 */ /* 0x000fe2000001ff00 */
[----:B------:R-:W2:Y:S01]  /*00d0*/  S2R R12, SR_CTAID.Y ;  /* 0x00000000000c7919 */ /* 0x000ea20000002600 */
[----:B------:R-:W-:Y:S02]  /*00e0*/  CS2R R26, SRZ ;  /* 0x00000000001a7805 */ /* 0x000fe4000001ff00 */
[----:B------:R-:W-:Y:S02]  /*00f0*/  CS2R R24, SRZ ;  /* 0x0000000000187805 */ /* 0x000fe4000001ff00 */
[----:B------:R-:W-:Y:S01]  /*0100*/  CS2R R30, SRZ ;  /* 0x00000000001e7805 */ /* 0x000fe2000001ff00 */
[----:B------:R-:W3:Y:S01]  /*0110*/  S2R R13, SR_CTAID.X ;  /* 0x00000000000d7919 */ /* 0x000ee20000002500 */
[----:B------:R-:W-:-:S02]  /*0120*/  CS2R R32, SRZ ;  /* 0x0000000000207805 */ /* 0x000fc4000001ff00 */
[----:B------:R-:W-:Y:S01]  /*0130*/  CS2R R34, SRZ ;  /* 0x0000000000227805 */ /* 0x000fe2000001ff00 */
[----:B------:R-:W4:Y:S01]  /*0140*/  LDCU.64 UR6, c[0x0][0x358] ;  /* 0x00006b00ff0677ac */ /* 0x000f220008000a00 */
[C---:B-1----:R-:W-:Y:S01]  /*0150*/  LEA R0, R4.reuse, R15, 0x2 ;  /* 0x0000000f04007211 */ /* 0x042fe200078e10ff */
[C---:B------:R-:W-:Y:S01]  /*0160*/  IMAD R7, R15.reuse, R7, -0x6 ;  /* 0xfffffffa0f077424 */ /* 0x040fe200078e0207 */
[----:B------:R-:W-:Y:S02]  /*0170*/  SHF.L.U32 R59, R15, 0x1, RZ ;  /* 0x000000010f3b7819 */ /* 0x000fe400000006ff */
[C---:B0-----:R-:W-:Y:S01]  /*0180*/  LEA R14, R3.reuse, R4, 0x2 ;  /* 0x00000004030e7211 */ /* 0x041fe200078e10ff */
[----:B------:R-:W-:Y:S01]  /*0190*/  IMAD R0, R3, 0xd, R0 ;  /* 0x0000000d03007824 */ /* 0x000fe200078e0200 */
[----:B------:R-:W-:Y:S01]  /*01a0*/  PRMT R5, R59, 0x9910, RZ ;  /* 0x000099103b057816 */ /* 0x000fe200000000ff */
[----:B------:R-:W-:Y:S01]  /*01b0*/  IMAD R9, R4, 0x6, R59 ;  /* 0x0000000604097824 */ /* 0x000fe200078e023b */
[----:B------:R-:W-:-:S02]  /*01c0*/  ISETP.GE.U32.AND P0, PT, R15, 0x2, PT ;  /* 0x000000020f00780c */ /* 0x000fc40003f06070 */
[----:B------:R-:W-:Y:S02]  /*01d0*/  PRMT R2, R0, 0x9910, RZ ;  /* 0x0000991000027816 */ /* 0x000fe400000000ff */
[----:B------:R-:W-:Y:S02]  /*01e0*/  ISETP.NE.AND P1, PT, R15, RZ, PT ;  /* 0x000000ff0f00720c */ /* 0x000fe40003f25270 */
[----:B------:R-:W-:Y:S01]  /*01f0*/  IADD3 R4, PT, PT, R59, -0x3, RZ ;  /* 0xfffffffd3b047810 */ /* 0x000fe20007ffe0ff */
[----:B------:R-:W-:Y:S01]  /*0200*/  IMAD R2, R2, 0xcd, RZ ;  /* 0x000000cd02027824 */ /* 0x000fe200078e02ff */
[----:B------:R-:W-:Y:S02]  /*0210*/  SEL R7, R7, 0x3, P1 ;  /* 0x0000000307077807 */ /* 0x000fe40000800000 */
[----:B------:R-:W-:Y:S02]  /*0220*/  SEL R6, R59, R4, !P0 ;  /* 0x000000043b067207 */ /* 0x000fe40004000000 */
[----:B------:R-:W-:-:S02]  /*0230*/  LOP3.LUT R2, R2, 0xffff, RZ, 0xc0, !PT ;  /* 0x0000ffff02027812 */ /* 0x000fc400078ec0ff */
[C---:B------:R-:W-:Y:S02]  /*0240*/  SHF.L.U32 R4, R14.reuse, 0x1, RZ ;  /* 0x000000010e047819 */ /* 0x040fe400000006ff */
[----:B------:R-:W-:Y:S01]  /*0250*/  SHF.R.U32.HI R3, RZ, 0xb, R2 ;  /* 0x0000000bff037819 */ /* 0x000fe20000011602 */
[----:B------:R-:W-:Y:S01]  /*0260*/  IMAD R2, R5, 0xab, RZ ;  /* 0x000000ab05027824 */ /* 0x000fe200078e02ff */
[----:B------:R-:W-:Y:S01]  /*0270*/  IADD3 R5, PT, PT, R59, 0x1, RZ ;  /* 0x000000013b057810 */ /* 0x000fe20007ffe0ff */
[----:B------:R-:W-:Y:S01]  /*0280*/  IMAD R59, R14, 0x6, R59 ;  /* 0x000000060e3b7824 */ /* 0x000fe200078e023b */
[----:B------:R-:W-:Y:S02]  /*0290*/  PRMT R10, R3, 0x9910, RZ ;  /* 0x00009910030a7816 */ /* 0x000fe400000000ff */
[----:B------:R-:W-:Y:S02]  /*02a0*/  LOP3.LUT R8, R2, 0xffff, RZ, 0xc0, !PT ;  /* 0x0000ffff02087812 */ /* 0x000fe400078ec0ff */
[----:B------:R-:W-:-:S02]  /*02b0*/  MOV R2, R10 ;  /* 0x0000000a00027202 */ /* 0x000fc40000000f00 */
[----:B------:R-:W-:Y:S02]  /*02c0*/  PRMT R10, R5, 0x9910, RZ ;  /* 0x00009910050a7816 */ /* 0x000fe400000000ff */
[----:B------:R-:W-:Y:S01]  /*02d0*/  SHF.R.U32.HI R5, RZ, 0x9, R8 ;  /* 0x00000009ff057819 */ /* 0x000fe20000011608 */
[----:B------:R-:W-:Y:S01]  /*02e0*/  IMAD R2, R2, 0xa, RZ ;  /* 0x0000000a02027824 */ /* 0x000fe200078e02ff */
[----:B---3--:R-:W-:Y:S01]  /*02f0*/  SHF.L.U32 R13, R13, 0x3, RZ ;  /* 0x000000030d0d7819 */ /* 0x008fe200000006ff */
[----:B------:R-:W-:Y:S01]  /*0300*/  IMAD R8, R14, 0x480, RZ ;  /* 0x000004800e087824 */ /* 0x000fe200078e02ff */
[----:B------:R-:W-:Y:S02]  /*0310*/  LOP3.LUT R5, R5, 0xffff, RZ, 0xc0, !PT ;  /* 0x0000ffff05057812 */ /* 0x000fe400078ec0ff */
[----:B------:R-:W-:Y:S01]  /*0320*/  IADD3 R11, PT, PT, RZ, -R2, RZ ;  /* 0x80000002ff0b7210 */ /* 0x000fe20007ffe0ff */
[----:B------:R-:W-:Y:S01]  /*0330*/  IMAD R2, R10, 0xab, RZ ;  /* 0x000000ab0a027824 */ /* 0x000fe200078e02ff */
[----:B------:R-:W-:Y:S01]  /*0340*/  IADD3 R10, PT, PT, R7, R8, RZ ;  /* 0x00000008070a7210 */ /* 0x000fe20007ffe0ff */
[----:B------:R-:W-:Y:S01]  /*0350*/  IMAD R7, R5, 0x240, R8 ;  /* 0x0000024005077824 */ /* 0x000fe200078e0208 */
[----:B------:R-:W-:-:S02]  /*0360*/  PRMT R11, R11, 0x7710, RZ ;  /* 0x000077100b0b7816 */ /* 0x000fc400000000ff */
[----:B------:R-:W-:Y:S01]  /*0370*/  IADD3 R14, PT, PT, R4, R5, RZ ;  /* 0x00000005040e7210 */ /* 0x000fe20007ffe0ff */
[----:B------:R-:W-:Y:S01]  /*0380*/  IMAD R6, R6, 0x3, R7 ;  /* 0x0000000306067824 */ /* 0x000fe200078e0207 */
[----:B------:R-:W-:Y:S02]  /*0390*/  LOP3.LUT R5, R2, 0xffff, RZ, 0xc0, !PT ;  /* 0x0000ffff02057812 */ /* 0x000fe400078ec0ff */
[----:B------:R-:W-:Y:S02]  /*03a0*/  IADD3 R2, PT, PT, R0, R11, RZ ;  /* 0x0000000b00027210 */ /* 0x000fe40007ffe0ff */
[----:B--2---:R-:W-:Y:S01]  /*03b0*/  SHF.L.U32 R0, R12, 0x3, RZ ;  /* 0x000000030c007819 */ /* 0x004fe200000006ff */
[----:B------:R0:W-:Y:S01]  /*03c0*/  STL [R1+0x4], R6 ;  /* 0x0000040601007387 */ /* 0x0001e20000100800 */
[----:B------:R-:W-:Y:S02]  /*03d0*/  LOP3.LUT R2, R2, 0xff, RZ, 0xc0, !PT ;  /* 0x000000ff02027812 */ /* 0x000fe400078ec0ff */
[----:B------:R-:W-:-:S02]  /*03e0*/  SHF.R.U32.HI R5, RZ, 0x9, R5 ;  /* 0x00000009ff057819 */ /* 0x000fc40000011605 */
[C---:B------:R-:W-:Y:S02]  /*03f0*/  LOP3.LUT P0, RZ, R0.reuse, 0xffff, R3, 0xf8, !PT ;  /* 0x0000ffff00ff7812 */ /* 0x040fe4000780f803 */
[----:B------:R-:W-:Y:S02]  /*0400*/  LOP3.LUT R3, R3, 0xffff, RZ, 0xc0, !PT ;  /* 0x0000ffff03037812 */ /* 0x000fe400078ec0ff */
[----:B------:R-:W-:Y:S02]  /*0410*/  LOP3.LUT P3, RZ, R13, R2, RZ, 0xfc, !PT ;  /* 0x000000020dff7212 */ /* 0x000fe4000786fcff */
[----:B0-----:R-:W-:Y:S02]  /*0420*/  CS2R R6, SRZ ;  /* 0x0000000000067805 */ /* 0x001fe4000001ff00 */
[----:B------:R-:W-:Y:S02]  /*0430*/  LOP3.LUT R5, R5, 0xffff, RZ, 0xc0, !PT ;  /* 0x0000ffff05057812 */ /* 0x000fe400078ec0ff */
[----:B------:R-:W-:-:S02]  /*0440*/  IADD3 R0, PT, PT, R0, R3, RZ ;  /* 0x0000000300007210 */ /* 0x000fc40007ffe0ff */
[----:B------:R-:W-:Y:S02]  /*0450*/  PLOP3.LUT P0, PT, P0, P3, PT, 0x2f, 0xf2 ;  /* 0x0000000000f2781c */ /* 0x000fe40000706577 */
[C---:B------:R-:W-:Y:S02]  /*0460*/  ISETP.GT.U32.AND P2, PT, R59.reuse, 0xbf, PT ;  /* 0x000000bf3b00780c */ /* 0x040fe40003f44070 */
[----:B------:R-:W-:Y:S02]  /*0470*/  ISETP.GT.U32.AND P1, PT, R59, 0xbe, PT ;  /* 0x000000be3b00780c */ /* 0x000fe40003f24070 */
[----:B------:R-:W-:Y:S01]  /*0480*/  IADD3 R4, PT, PT, R4, R5, RZ ;  /* 0x0000000504047210 */ /* 0x000fe20007ffe0ff */
[----:B------:R-:W-:Y:S01]  /*0490*/  IMAD R5, R5, 0x240, R10 ;  /* 0x0000024005057824 */ /* 0x000fe200078e020a */
[----:B------:R-:W-:Y:S02]  /*04a0*/  ISETP.GT.U32.OR P0, PT, R0, 0x40, P0 ;  /* 0x000000400000780c */ /* 0x000fe40000704470 */
[----:B------:R-:W-:-:S02]  /*04b0*/  CS2R R10, SRZ ;  /* 0x00000000000a7805 */ /* 0x000fc4000001ff00 */
[----:B------:R-:W-:Y:S02]  /*04c0*/  ISETP.GT.U32.OR P2, PT, R14, 0x3f, P2 ;  /* 0x0000003f0e00780c */ /* 0x000fe40001744470 */
[----:B------:R-:W-:Y:S01]  /*04d0*/  ISETP.GT.U32.OR P1, PT, R4, 0x3f, P1 ;  /* 0x0000003f0400780c */ /* 0x000fe20000f24470 */
[----:B------:R0:W-:Y:S01]  /*04e0*/  STL [R1], R5 ;  /* 0x0000000501007387 */ /* 0x0001e20000100800 */
[----:B------:R-:W-:Y:S02]  /*04f0*/  LEA R0, R12, R13, 0x9 ;  /* 0x0000000d0c007211 */ /* 0x000fe400078e48ff */
[----:B------:R-:W-:Y:S02]  /*0500*/  SHF.L.U32 R61, R3, 0x6, RZ ;  /* 0x00000006033d7819 */ /* 0x000fe400000006ff */
[----:B------:R-:W-:Y:S02]  /*0510*/  IADD3 R3, PT, PT, R13, R2, RZ ;  /* 0x000000020d037210 */ /* 0x000fe40007ffe0ff */
[----:B------:R-:W-:-:S02]  /*0520*/  ISETP.GT.U32.OR P2, PT, R9, 0x17, P2 ;  /* 0x000000170900780c */ /* 0x000fc40001744470 */
[----:B------:R-:W-:Y:S02]  /*0530*/  ISETP.GT.U32.OR P1, PT, R9, 0x16, P1 ;  /* 0x000000160900780c */ /* 0x000fe40000f24470 */
[----:B------:R-:W-:Y:S02]  /*0540*/  CS2R R8, SRZ ;  /* 0x0000000000087805 */ /* 0x000fe4000001ff00 */
[----:B------:R-:W-:Y:S02]  /*0550*/  IADD3 R61, P3, P4, R61, R0, R2 ;  /* 0x000000003d3d7210 */ /* 0x000fe40007c7e002 */
[----:B0-----:R-:W-:Y:S02]  /*0560*/  CS2R R4, SRZ ;  /* 0x0000000000047805 */ /* 0x001fe4000001ff00 */
[----:B------:R-:W-:Y:S02]  /*0570*/  ISETP.GT.U32.OR P0, PT, R3, 0x40, P0 ;  /* 0x000000400300780c */ /* 0x000fe40000704470 */
[----:B------:R-:W-:-:S02]  /*0580*/  CS2R R2, SRZ ;  /* 0x0000000000027805 */ /* 0x000fc4000001ff00 */
[----:B------:R-:W-:Y:S02]  /*0590*/  MOV R0, RZ ;  /* 0x000000ff00007202 */ /* 0x000fe40000000f00 */
[C---:B------:R-:W-:Y:S02]  /*05a0*/  ISETP.GT.U32.OR P2, PT, R15.reuse, 0x2, P2 ;  /* 0x000000020f00780c */ /* 0x040fe40001744470 */
[----:B------:R-:W-:Y:S02]  /*05b0*/  ISETP.GT.U32.OR P1, PT, R15, 0x2, P1 ;  /* 0x000000020f00780c */ /* 0x000fe40000f24470 */
[----:B----4-:R-:W-:-:S11]  /*05c0*/  IADD3.X R60, PT, PT, RZ, RZ, RZ, P3, P4 ;  /* 0x000000ffff3c7210 */ /* 0x010fd60001fe84ff */
.L_x_3:
[----:B------:R-:W0:Y:S01]  /*05d0*/  S2R R14, SR_TID.X ;  /* 0x00000000000e7919 */ /* 0x000e220000002100 */
[----:B------:R-:W-:Y:S01]  /*05e0*/  MOV R13, 0x400 ;  /* 0x00000400000d7802 */ /* 0x000fe20000000f00 */
[----:B------:R-:W-:Y:S01]  /*05f0*/  BSSY.RECONVERGENT B0, `(.L_x_0) ;  /* 0x000001a000007945 */ /* 0x000fe20003800200 */
[----:B------:R-:W0:Y:S01]  /*0600*/  S2R R38, SR_TID.Y ;  /* 0x0000000000267919 */ /* 0x000e220000002200 */
[----:B------:R-:W1:Y:S01]  /*0610*/  S2R R17, SR_TID.Z ;  /* 0x0000000000117919 */ /* 0x000e620000002300 */
[----:B------:R-:W2:Y:S01]  /*0620*/  S2R R40, SR_CgaCtaId ;  /* 0x0000000000287919 */ /* 0x000ea20000008800 */
[C---:B0-----:R-:W-:Y:S01]  /*0630*/  LEA R12, R38.reuse, R14, 0x2 ;  /* 0x0000000e260c7211 */ /* 0x041fe200078e10ff */
[----:B------:R-:W-:-:S03]  /*0640*/  IMAD R38, R38, 0xa, R14 ;  /* 0x0000000a26267824 */ /* 0x000fc600078e020e */
[----:B------:R-:W-:Y:S01]  /*0650*/  ISETP.GT.U32.AND P3, PT, R12, 0xc, PT ;  /* 0x0000000c0c00780c */ /* 0x000fe20003f64070 */
[----:B-1----:R-:W-:Y:S01]  /*0660*/  IMAD R16, R17, 0xd, R12 ;  /* 0x0000000d11107824 */ /* 0x002fe200078e020c */
[----:B------:R-:W-:Y:S02]  /*0670*/  IADD3 R12, PT, PT, R13, 0x190, RZ ;  /* 0x000001900d0c7810 */ /* 0x000fe40007ffe0ff */
[----:B--2---:R-:W-:Y:S02]  /*0680*/  LEA R13, R40, R13, 0x18 ;  /* 0x0000000d280d7211 */ /* 0x004fe400078ec0ff */
[----:B------:R-:W-:Y:S02]  /*0690*/  ISETP.GT.U32.OR P3, PT, R16, 0x63, P3 ;  /* 0x000000631000780c */ /* 0x000fe40001f64470 */
[----:B------:R-:W-:Y:S02]  /*06a0*/  LEA R40, R40, R12, 0x18 ;  /* 0x0000000c28287211 */ /* 0x000fe400078ec0ff */
[----:B------:R-:W-:-:S09]  /*06b0*/  LEA R38, R38, R13, 0x3 ;  /* 0x0000000d26267211 */ /* 0x000fd200078e18ff */
[----:B------:R-:W-:Y:S05]  /*06c0*/  @P3 BRA `(.L_x_1) ;  /* 0x0000000000303947 */ /* 0x000fea0003800000 */
[----:B------:R-:W0:Y:S01]  /*06d0*/  @!P0 LDC.64 R12, c[0x0][0x380] ;  /* 0x0000e000ff0c8b82 */ /* 0x000e220000000a00 */
[----:B------:R-:W-:-:S04]  /*06e0*/  @!P0 LEA R14, P3, R58, R61, 0xc ;  /* 0x0000003d3a0e8211 */ /* 0x000fc800078660ff */
[----:B------:R-:W-:Y:S02]  /*06f0*/  @!P0 IADD3.X R15, PT, PT, RZ, R60, RZ, P3, !PT ;  /* 0x0000003cff0f8210 */ /* 0x000fe40001ffe4ff */
[----:B0-----:R-:W-:-:S04]  /*0700*/  @!P0 LEA R12, P3, R14, R12, 0x2 ;  /* 0x0000000c0e0c8211 */ /* 0x001fc800078610ff */
[----:B------:R-:W-:Y:S02]  /*0710*/  @!P0 LEA.HI.X R13, R14, R13, R15, 0x2, P3 ;  /* 0x0000000d0e0d8211 */ /* 0x000fe400018f140f */
[----:B------:R-:W-:-:S06]  /*0720*/  MOV R14, RZ ;  /* 0x000000ff000e7202 */ /* 0x000fcc0000000f00 */
[----:B------:R-:W2:Y:S01]  /*0730*/  @!P0 LDG.E.CONSTANT R14, desc[UR6][R12.64+-0x104] ;  /* 0xfffefc060c0e8981 */ /* 0x000ea2000c1e9900 */
[----:B------:R-:W0:Y:S01]  /*0740*/  S2UR UR5, SR_CgaCtaId ;  /* 0x00000000000579c3 */ /* 0x000e220000008800 */
[----:B------:R-:W-:Y:S02]  /*0750*/  UMOV UR4, 0x400 ;  /* 0x0000040000047882 */ /* 0x000fe40000000000 */
[----:B0-----:R-:W-:-:S06]  /*0760*/  ULEA UR4, UR5, UR4, 0x18 ;  /* 0x0000000405047291 */ /* 0x001fcc000f8ec0ff */
[----:B------:R-:W-:-:S05]  /*0770*/  LEA R15, R16, UR4, 0x2 ;  /* 0x00000004100f7c11 */ /* 0x000fca000f8e10ff */
[----:B--2---:R0:W-:Y:S02]  /*0780*/  STS [R15], R14 ;  /* 0x0000000e0f007388 */ /* 0x0041e40000000800 */
.L_x_1:
[----:B------:R-:W-:Y:S05]  /*0790*/  BSYNC.RECONVERGENT B0 ;  /* 0x0000000000007941 */ /* 0x000fea0003800200 */
.L_x_0:
[----:B------:R-:W2:Y:S04]  /*07a0*/  LDL R13, [R1+0x4] ;  /* 0x00000400010d7983 */ /* 0x000ea80000100800 */
[----:B------:R-:W3:Y:S01]  /*07b0*/  LDL R12, [R1] ;  /* 0x00000000010c7983 */ /* 0x000ee20000100800 */
[----:B------:R-:W-:Y:S01]  /*07c0*/  LEA R41, R59, R40, 0x2 ;  /* 0x000000283b297211 */ /* 0x000fe200078e10ff */
[----:B------:R-:W-:Y:S01]  /*07d0*/  IMAD R40, R17, 0x60, R40 ;  /* 0x0000006011287824 */ /* 0x000fe200078e0228 */
[----:B------:R-:W-:Y:S01]  /*07e0*/  UMOV UR4, 0x50 ;  /* 0x0000005000047882 */ /* 0x000fe20000000000 */
[C---:B--2---:R-:W-:Y:S02]  /*07f0*/  IMAD R37, R58.reuse, 0x9, R13 ;  /* 0x000000093a257824 */ /* 0x044fe400078e020d */
[----:B---3--:R-:W-:-:S07]  /*0800*/  IMAD R39, R58, 0x9, R12 ;  /* 0x000000093a277824 */ /* 0x008fce00078e020c */
.L_x_2:
[----:B0-----:R-:W0:Y:S08]  /*0810*/  @!P2 LDC.64 R14, c[0x0][0x388] ;  /* 0x0000e200ff0eab82 */ /* 0x001e300000000a00 */
[----:B------:R-:W1:Y:S01]  /*0820*/  @!P1 LDC.64 R12, c[0x0][0x388] ;  /* 0x0000e200ff0c9b82 */ /* 0x000e620000000a00 */
[----:B0-----:R-:W-:-:S06]  /*0830*/  @!P2 IMAD.WIDE.U32 R14, R37, 0x4, R14 ;  /* 0x00000004250ea825 */ /* 0x001fcc00078e000e */
[----:B------:R-:W2:Y:S01]  /*0840*/  @!P2 LDG.E.CONSTANT R14, desc[UR6][R14.64] ;  /* 0x000000060e0ea981 */ /* 0x000ea2000c1e9900 */
[----:B-1----:R-:W-:Y:S01]  /*0850*/  @!P1 IMAD.WIDE.U32 R12, R39, 0x4, R12 ;  /* 0x00000004270c9825 */ /* 0x002fe200078e000c */
[----:B------:R-:W-:Y:S06]  /*0860*/  BAR.SYNC.DEFER_BLOCKING 0x0 ;  /* 0x0000000000007b1d */ /* 0x000fec0000010000 */
[----:B------:R-:W3:Y:S01]  /*0870*/  @!P1 LDG.E.CONSTANT R12, desc[UR6][R12.64] ;  /* 0x000000060c0c9981 */ /* 0x000ee2000c1e9900 */
[----:B------:R-:W-:Y:S02]  /*0880*/  IADD3 R37, PT, PT, R37, 0x1, RZ ;  /* 0x0000000125257810 */ /* 0x000fe40007ffe0ff */
[----:B------:R-:W-:Y:S01]  /*0890*/  IADD3 R39, PT, PT, R39, 0x1, RZ ;  /* 0x0000000127277810 */ /* 0x000fe20007ffe0ff */
[----:B--2---:R-:W-:Y:S04]  /*08a0*/  @!P2 STS [R41], R14 ;  /* 0x0000000e2900a388 */ /* 0x004fe80000000800 */
[----:B---3--:R-:W-:Y:S04]  /*08b0*/  @!P1 STS [R41+0x4], R12 ;  /* 0x0000040c29009388 */ /* 0x008fe80000000800 */
[----:B------:R-:W-:Y:S04]  /*08c0*/  LDS R42, [R38+UR4+-0x50] ;  /* 0xffffb004262a7984 */ /* 0x000fe80008000800 */
[----:B------:R-:W-:Y:S04]  /*08d0*/  LDS R43, [R38+UR4+-0x4c] ;  /* 0xffffb404262b7984 */ /* 0x000fe80008000800 */
[----:B------:R-:W-:Y:S04]  /*08e0*/  LDS R44, [R38+UR4+-0x28] ;  /* 0xffffd804262c7984 */ /* 0x000fe80008000800 */
[----:B------:R-:W-:Y:S04]  /*08f0*/  LDS R45, [R38+UR4+-0x24] ;  /* 0xffffdc04262d7984 */ /* 0x000fe80008000800 */
[----:B------:R-:W-:Y:S04]  /*0900*/  LDS R46, [R38+UR4] ;  /* 0x00000004262e7984 */ /* 0x000fe80008000800 */
[----:B------:R-:W-:Y:S04]  /*0910*/  LDS R47, [R38+UR4+0x4] ;  /* 0x00000404262f7984 */ /* 0x000fe80008000800 */
[----:B------:R-:W-:Y:S04]  /*0920*/  LDS R48, [R38+UR4+0x28] ;  /* 0x0000280426307984 */ /* 0x000fe80008000800 */
[----:B------:R-:W-:Y:S01]  /*0930*/  LDS R49, [R38+UR4+0x2c] ;  /* 0x00002c0426317984 */ /* 0x000fe20008000800 */
[----:B------:R-:W-:Y:S06]  /*0940*/  BAR.SYNC.DEFER_BLOCKING 0x0 ;  /* 0x0000000000007b1d */ /* 0x000fec0000010000 */
[----:B------:R-:W0:Y:S04]  /*0950*/  LDS.128 R16, [R40] ;  /* 0x0000000028107984 */ /* 0x000e280000000c00 */
[----:B------:R-:W1:Y:S04]  /*0960*/  LDS.128 R20, [R40+0x10] ;  /* 0x0000100028147984 */ /* 0x000e680000000c00 */
[----:B------:R-:W2:Y:S01]  /*0970*/  LDS.128 R12, [R40+0x20] ;  /* 0x00002000280c7984 */ /* 0x000ea20000000c00 */
[-C--:B0-----:R-:W-:Y:S01]  /*0980*/  FFMA R53, R42, R19.reuse, R53 ;  /* 0x000000132a357223 */ /* 0x081fe20000000035 */
[CC--:B------:R-:W-:Y:S01]  /*0990*/  FFMA R52, R43.reuse, R19.reuse, R52 ;  /* 0x000000132b347223 */ /* 0x0c0fe20000000034 */
[-C--:B------:R-:W-:Y:S01]  /*09a0*/  FFMA R51, R44, R19.reuse, R51 ;  /* 0x000000132c337223 */ /* 0x080fe20000000033 */
[C---:B------:R-:W-:Y:S01]  /*09b0*/  FFMA R57, R42.reuse, R16, R57 ;  /* 0x000000102a397223 */ /* 0x040fe20000000039 */
[-C--:B-1----:R-:W-:Y:S01]  /*09c0*/  FFMA R28, R42, R22.reuse, R28 ;  /* 0x000000162a1c7223 */ /* 0x082fe2000000001c */
[CC--:B------:R-:W-:Y:S01]  /*09d0*/  FFMA R27, R43.reuse, R22.reuse, R27 ;  /* 0x000000162b1b7223 */ /* 0x0c0fe2000000001b */
[C---:B------:R-:W-:Y:S01]  /*09e0*/  FFMA R26, R44.reuse, R22, R26 ;  /* 0x000000162c1a7223 */ /* 0x040fe2000000001a */
[-C--:B------:R-:W-:Y:S01]  /*09f0*/  FFMA R56, R43, R16.reuse, R56 ;  /* 0x000000102b387223 */ /* 0x080fe20000000038 */
[----:B------:R-:W-:Y:S01]  /*0a00*/  FFMA R55, R44, R16, R55 ;  /* 0x000000102c377223 */ /* 0x000fe20000000037 */
[C---:B------:R-:W-:Y:S01]  /*0a10*/  FFMA R19, R45.reuse, R19, R50 ;  /* 0x000000132d137223 */ /* 0x040fe20000000032 */
[C---:B------:R-:W-:Y:S01]  /*0a20*/  FFMA R22, R45.reuse, R22, R25 ;  /* 0x000000162d167223 */ /* 0x040fe20000000019 */
[----:B------:R-:W-:Y:S01]  /*0a30*/  FFMA R16, R45, R16, R54 ;  /* 0x000000102d107223 */ /* 0x000fe20000000036 */
[-C--:B--2---:R-:W-:Y:S01]  /*0a40*/  FFMA R24, R42, R13.reuse, R24 ;  /* 0x0000000d2a187223 */ /* 0x084fe20000000018 */
[-C--:B------:R-:W-:Y:S01]  /*0a50*/  FFMA R11, R43, R13.reuse, R11 ;  /* 0x0000000d2b0b7223 */ /* 0x080fe2000000000b */
[CC--:B------:R-:W-:Y:S01]  /*0a60*/  FFMA R10, R44.reuse, R13.reuse, R10 ;  /* 0x0000000d2c0a7223 */ /* 0x0c0fe2000000000a */
[C---:B------:R-:W-:Y:S01]  /*0a70*/  FFMA R9, R45.reuse, R13, R9 ;  /* 0x0000000d2d097223 */ /* 0x040fe20000000009 */
[-C--:B------:R-:W-:Y:S01]  /*0a80*/  FFMA R53, R44, R20.reuse, R53 ;  /* 0x000000142c357223 */ /* 0x080fe20000000035 */
[-C--:B------:R-:W-:Y:S01]  /*0a90*/  FFMA R52, R45, R20.reuse, R52 ;  /* 0x000000142d347223 */ /* 0x080fe20000000034 */
[-C--:B------:R-:W-:Y:S01]  /*0aa0*/  FFMA R51, R46, R20.reuse, R51 ;  /* 0x000000142e337223 */ /* 0x080fe20000000033 */
[C---:B------:R-:W-:Y:S01]  /*0ab0*/  FFMA R20, R47.reuse, R20, R19 ;  /* 0x000000142f147223 */ /* 0x040fe20000000013 */
[C---:B------:R-:W-:Y:S01]  /*0ac0*/  FFMA R22, R47.reuse, R23, R22 ;  /* 0x000000172f167223 */ /* 0x040fe20000000016 */
[-C--:B------:R-:W-:Y:S01]  /*0ad0*/  FFMA R16, R47, R17.reuse, R16 ;  /* 0x000000112f107223 */ /* 0x080fe20000000010 */
[-C--:B------:R-:W-:Y:S01]  /*0ae0*/  FFMA R57, R44, R17.reuse, R57 ;  /* 0x000000112c397223 */ /* 0x080fe20000000039 */
[CC--:B------:R-:W-:Y:S01]  /*0af0*/  FFMA R56, R45.reuse, R17.reuse, R56 ;  /* 0x000000112d387223 */ /* 0x0c0fe20000000038 */
[----:B------:R-:W-:Y:S01]  /*0b00*/  FFMA R55, R46, R17, R55 ;  /* 0x000000112e377223 */ /* 0x000fe20000000037 */
[-C--:B------:R-:W-:Y:S01]  /*0b10*/  FFMA R28, R44, R23.reuse, R28 ;  /* 0x000000172c1c7223 */ /* 0x080fe2000000001c */
[CC--:B------:R-:W-:Y:S01]  /*0b20*/  FFMA R27, R45.reuse, R23.reuse, R27 ;  /* 0x000000172d1b7223 */ /* 0x0c0fe2000000001b */
[----:B------:R-:W-:Y:S01]  /*0b30*/  FFMA R26, R46, R23, R26 ;  /* 0x000000172e1a7223 */ /* 0x000fe2000000001a */
[-C--:B------:R-:W-:Y:S01]  /*0b40*/  FFMA R24, R44, R14.reuse, R24 ;  /* 0x0000000e2c187223 */ /* 0x080fe20000000018 */
[-C--:B------:R-:W-:Y:S01]  /*0b50*/  FFMA R11, R45, R14.reuse, R11 ;  /* 0x0000000e2d0b7223 */ /* 0x080fe2000000000b */
[CC--:B------:R-:W-:Y:S01]  /*0b60*/  FFMA R10, R46.reuse, R14.reuse, R10 ;  /* 0x0000000e2e0a7223 */ /* 0x0c0fe2000000000a */
[C---:B------:R-:W-:Y:S01]  /*0b70*/  FFMA R9, R47.reuse, R14, R9 ;  /* 0x0000000e2f097223 */ /* 0x040fe20000000009 */
[-C--:B------:R-:W-:Y:S01]  /*0b80*/  FFMA R53, R46, R21.reuse, R53 ;  /* 0x000000152e357223 */ /* 0x080fe20000000035 */
[-C--:B------:R-:W-:Y:S01]  /*0b90*/  FFMA R52, R47, R21.reuse, R52 ;  /* 0x000000152f347223 */ /* 0x080fe20000000034 */
[-C--:B------:R-:W-:Y:S01]  /*0ba0*/  FFMA R51, R48, R21.reuse, R51 ;  /* 0x0000001530337223 */ /* 0x080fe20000000033 */
[C---:B------:R-:W-:Y:S01]  /*0bb0*/  FFMA R50, R49.reuse, R21, R20 ;  /* 0x0000001531327223 */ /* 0x040fe20000000014 */
[----:B------:R-:W-:Y:S01]  /*0bc0*/  FFMA R25, R49, R12, R22 ;  /* 0x0000000c31197223 */ /* 0x000fe20000000016 */
[-C--:B------:R-:W-:Y:S01]  /*0bd0*/  FFMA R57, R46, R18.reuse, R57 ;  /* 0x000000122e397223 */ /* 0x080fe20000000039 */
[-C--:B------:R-:W-:Y:S01]  /*0be0*/  FFMA R56, R47, R18.reuse, R56 ;  /* 0x000000122f387223 */ /* 0x080fe20000000038 */
[-C--:B------:R-:W-:Y:S01]  /*0bf0*/  FFMA R55, R48, R18.reuse, R55 ;  /* 0x0000001230377223 */ /* 0x080fe20000000037 */
[----:B------:R-:W-:Y:S01]  /*0c00*/  FFMA R54, R49, R18, R16 ;  /* 0x0000001231367223 */ /* 0x000fe20000000010 */
[-C--:B------:R-:W-:Y:S01]  /*0c10*/  FFMA R28, R46, R12.reuse, R28 ;  /* 0x0000000c2e1c7223 */ /* 0x080fe2000000001c */
[CC--:B------:R-:W-:Y:S01]  /*0c20*/  FFMA R27, R47.reuse, R12.reuse, R27 ;  /* 0x0000000c2f1b7223 */ /* 0x0c0fe2000000001b */
[----:B------:R-:W-:Y:S01]  /*0c30*/  FFMA R26, R48, R12, R26 ;  /* 0x0000000c301a7223 */ /* 0x000fe2000000001a */
[----:B------:R-:W0:Y:S01]  /*0c40*/  LDS.128 R20, [R40+0x40] ;  /* 0x0000400028147984 */ /* 0x000e220000000c00 */
[-C--:B------:R-:W-:Y:S01]  /*0c50*/  FFMA R24, R46, R15.reuse, R24 ;  /* 0x0000000f2e187223 */ /* 0x080fe20000000018 */
[-C--:B------:R-:W-:Y:S01]  /*0c60*/  FFMA R11, R47, R15.reuse, R11 ;  /* 0x0000000f2f0b7223 */ /* 0x080fe2000000000b */
[-C--:B------:R-:W-:Y:S01]  /*0c70*/  FFMA R10, R48, R15.reuse, R10 ;  /* 0x0000000f300a7223 */ /* 0x080fe2000000000a */
[----:B------:R-:W-:Y:S01]  /*0c80*/  FFMA R9, R49, R15, R9 ;  /* 0x0000000f31097223 */ /* 0x000fe20000000009 */
[----:B------:R-:W1:Y:S04]  /*0c90*/  LDS.128 R16, [R40+0x30] ;  /* 0x0000300028107984 */ /* 0x000e680000000c00 */
[----:B------:R-:W2:Y:S01]  /*0ca0*/  LDS.128 R12, [R40+0x50] ;  /* 0x00005000280c7984 */ /* 0x000ea20000000c00 */
[----:B------:R-:W-:-:S04]  /*0cb0*/  UIADD3 UR4, UPT, UPT, UR4, 0x4, URZ ;  /* 0x0000000404047890 */ /* 0x000fc8000fffe0ff */
[----:B------:R-:W-:Y:S01]  /*0cc0*/  UISETP.NE.AND UP0, UPT, UR4, 0x5c, UPT ;  /* 0x0000005c0400788c */ /* 0x000fe2000bf05270 */
[-C--:B0-----:R-:W-:Y:S01]  /*0cd0*/  FFMA R29, R42, R22.reuse, R29 ;  /* 0x000000162a1d7223 */ /* 0x081fe2000000001d */
[-C--:B------:R-:W-:Y:S01]  /*0ce0*/  FFMA R30, R43, R22.reuse, R30 ;  /* 0x000000162b1e7223 */ /* 0x080fe2000000001e */
[-C--:B------:R-:W-:Y:S01]  /*0cf0*/  FFMA R36, R44, R22.reuse, R36 ;  /* 0x000000162c247223 */ /* 0x080fe20000000024 */
[----:B------:R-:W-:Y:S01]  /*0d00*/  FFMA R22, R45, R22, R32 ;  /* 0x000000162d167223 */ /* 0x000fe20000000020 */
[-C--:B-1----:R-:W-:Y:S01]  /*0d10*/  FFMA R8, R42, R16.reuse, R8 ;  /* 0x000000102a087223 */ /* 0x082fe20000000008 */
[-C--:B------:R-:W-:Y:S01]  /*0d20*/  FFMA R7, R43, R16.reuse, R7 ;  /* 0x000000102b077223 */ /* 0x080fe20000000007 */
[-C--:B------:R-:W-:Y:S01]  /*0d30*/  FFMA R6, R44, R16.reuse, R6 ;  /* 0x000000102c067223 */ /* 0x080fe20000000006 */
[----:B------:R-:W-:Y:S01]  /*0d40*/  FFMA R5, R45, R16, R5 ;  /* 0x000000102d057223 */ /* 0x000fe20000000005 */
[-C--:B------:R-:W-:Y:S01]  /*0d50*/  FFMA R4, R42, R19.reuse, R4 ;  /* 0x000000132a047223 */ /* 0x080fe20000000004 */
[-C--:B------:R-:W-:Y:S01]  /*0d60*/  FFMA R3, R43, R19.reuse, R3 ;  /* 0x000000132b037223 */ /* 0x080fe20000000003 */
[-C--:B------:R-:W-:Y:S01]  /*0d70*/  FFMA R2, R44, R19.reuse, R2 ;  /* 0x000000132c027223 */ /* 0x080fe20000000002 */
        /* <DEDUP_REMOVED lines=8> */
[----:B------:R-:W-:Y:S01]  /*0e00*/  FFMA R5, R47, R17, R5 ;  /* 0x000000112f057223 */ /* 0x000fe20000000005 */
        /* <DEDUP_REMOVED lines=28> */
[----:B------:R-:W-:Y:S06]  /*0fd0*/  BRA.U UP0, `(.L_x_2) ;  /* 0xfffffff9000c7547 */ /* 0x000fec000b83ffff */
[----:B------:R-:W-:-:S04]  /*0fe0*/  IADD3 R58, PT, PT, R58, 0x1, RZ ;  /* 0x000000013a3a7810 */ /* 0x000fc80007ffe0ff */
[----:B------:R-:W-:-:S13]  /*0ff0*/  ISETP.NE.AND P3, PT, R58, 0x40, PT ;  /* 0x000000403a00780c */ /* 0x000fda0003f65270 */
[----:B------:R-:W-:Y:S05]  /*1000*/  @P3 BRA `(.L_x_3) ;  /* 0xfffffff400703947 */ /* 0x000fea000383ffff */
[----:B------:R-:W0:Y:S01]  /*1010*/  S2R R17, SR_TID.Z ;  /* 0x0000000000117919 */ /* 0x000e220000002300 */
[----:B------:R-:W0:Y:S01]  /*1020*/  S2UR UR4, SR_CTAID.Y ;  /* 0x00000000000479c3 */ /* 0x000e220000002600 */
[----:B------:R-:W1:Y:S01]  /*1030*/  S2R R15, SR_TID.Y ;  /* 0x00000000000f7919 */ /* 0x000e620000002200 */
[----:B------:R-:W2:Y:S06]  /*1040*/  S2R R19, SR_CTAID.X ;  /* 0x0000000000137919 */ /* 0x000eac0000002500 */
[----:B------:R-:W3:Y:S01]  /*1050*/  LDC.64 R12, c[0x0][0x390] ;  /* 0x0000e400ff0c7b82 */ /* 0x000ee20000000a00 */
[----:B------:R-:W4:Y:S01]  /*1060*/  S2R R16, SR_TID.X ;  /* 0x0000000000107919 */ /* 0x000f220000002100 */
[----:B0-----:R-:W-:-:S04]  /*1070*/  LEA R14, R17, UR4, 0x6 ;  /* 0x00000004110e7c11 */ /* 0x001fc8000f8e30ff */
[----:B-1----:R-:W-:Y:S02]  /*1080*/  LEA R14, R14, R15, 0x2 ;  /* 0x0000000f0e0e7211 */ /* 0x002fe400078e10ff */
[----:B--2---:R-:W-:Y:S02]  /*1090*/  SHF.L.U32 R19, R19, 0x3, RZ ;  /* 0x0000000313137819 */ /* 0x004fe400000006ff */
[----:B----4-:R-:W-:Y:S02]  /*10a0*/  SHF.L.U32 R15, R16, 0x1, RZ ;  /* 0x00000001100f7819 */ /* 0x010fe400000006ff */
[----:B------:R-:W-:-:S04]  /*10b0*/  LEA R14, R14, R19, 0x7 ;  /* 0x000000130e0e7211 */ /* 0x000fc800078e38ff */
[----:B------:R-:W-:-:S05]  /*10c0*/  IADD3 R15, PT, PT, R15, R14, RZ ;  /* 0x0000000e0f0f7210 */ /* 0x000fca0007ffe0ff */
[----:B---3--:R-:W-:-:S05]  /*10d0*/  IMAD.WIDE.U32 R12, R15, 0x4, R12 ;  /* 0x000000040f0c7825 */ /* 0x008fca00078e000c */
[----:B------:R-:W-:Y:S04]  /*10e0*/  STG.E desc[UR6][R12.64], R57 ;  /* 0x000000390c007986 */ /* 0x000fe8000c101906 */
        /* <DEDUP_REMOVED lines=30> */
[----:B------:R-:W-:Y:S01]  /*12d0*/  STG.E desc[UR6][R12.64+0x1c104], R34 ;  /* 0x01c104220c007986 */ /* 0x000fe2000c101906 */
[----:B------:R-:W-:Y:S05]  /*12e0*/  EXIT ;  /* 0x000000000000794d */ /* 0x000fea0003800000 */
.L_x_4:
[----:B------:R-:W-:-:S00]  /*12f0*/  BRA `(.L_x_4) ;  /* 0xfffffffc00fc7947 */ /* 0x000fc0000383ffff */
[----:B------:R-:W-:-:S00]  /*1300*/  NOP ;  /* 0x0000000000007918 */ /* 0x000fc00000000000 */
[----:B------:R-:W-:-:S00]  /*1310*/  NOP ;  /* 0x0000000000007918 */ /* 0x000fc00000000000 */
[----:B------:R-:W-:-:S00]  /*1320*/  NOP ;  /* 0x0000000000007918 */ /* 0x000fc00000000000 */
[----:B------:R-:W-:-:S00]  /*1330*/  NOP ;  /* 0x0000000000007918 */ /* 0x000fc00000000000 */
[----:B------:R-:W-:-:S00]  /*1340*/  NOP ;  /* 0x0000000000007918 */ /* 0x000fc00000000000 */
[----:B------:R-:W-:-:S00]  /*1350*/  NOP ;  /* 0x0000000000007918 */ /* 0x000fc00000000000 */
[----:B------:R-:W-:-:S00]  /*1360*/  NOP ;  /* 0x0000000000007918 */ /* 0x000fc00000000000 */
[----:B------:R-:W-:-:S00]  /*1370*/  NOP ;  /* 0x0000000000007918 */ /* 0x000fc00000000000 */
.L_x_21:


//--------------------- .text._Z11conv_kernelPfS_S_ --------------------------
	.section	.text._Z11conv_kernelPfS_S_,"ax",@progbits
	.align	128
        .global         _Z11conv_kernelPfS_S_
        .type           _Z11conv_kernelPfS_S_,@function
        .size           _Z11conv_kernelPfS_S_,(.L_x_22 - _Z11conv_kernelPfS_S_)
        .other          _Z11conv_kernelPfS_S_,@"STO_CUDA_ENTRY STV_DEFAULT"
_Z11conv_kernelPfS_S_:
.text._Z11conv_kernelPfS_S_:
[----:B------:R-:W-:Y:S01]  /*0000*/  LDC R1, c[0x0][0x37c] ;  /* 0x0000df00ff017b82 */ /* 0x000fe20000000800 */
[----:B------:R-:W0:Y:S01]  /*0010*/  LDCU UR11, c[0x0][0x360] ;  /* 0x00006c00ff0b77ac */ /* 0x000e220008000800 */
[----:B------:R-:W1:Y:S06]  /*0020*/  S2R R0, SR_TID.X ;  /* 0x0000000000007919 */ /* 0x000e6c0000002100 */
[----:B------:R-:W2:Y:S01]  /*0030*/  S2UR UR5, SR_CTAID.X ;  /* 0x00000000000579c3 */ /* 0x000ea20000002500 */
[----:B------:R-:W-:Y:S01]  /*0040*/  MOV R10, 0x400 ;  /* 0x00000400000a7802 */ /* 0x000fe20000000f00 */
[----:B------:R-:W-:Y:S01]  /*0050*/  HFMA2 R27, -RZ, RZ, 0, 0 ;  /* 0x00000000ff1b7431 */ /* 0x000fe200000001ff */
[----:B------:R-:W3:Y:S01]  /*0060*/  S2R R11, SR_CgaCtaId ;  /* 0x00000000000b7919 */ /* 0x000ee20000008800 */
[----:B------:R-:W-:-:S02]  /*0070*/  CS2R R36, SRZ ;  /* 0x0000000000247805 */ /* 0x000fc4000001ff00 */
[----:B------:R-:W-:Y:S02]  /*0080*/  MOV R23, RZ ;  /* 0x000000ff00177202 */ /* 0x000fe40000000f00 */
[----:B------:R-:W-:Y:S02]  /*0090*/  CS2R R34, SRZ ;  /* 0x0000000000227805 */ /* 0x000fe4000001ff00 */
[----:B------:R-:W-:Y:S01]  /*00a0*/  CS2R R24, SRZ ;  /* 0x0000000000187805 */ /* 0x000fe2000001ff00 */
[----:B------:R-:W4:Y:S01]  /*00b0*/  S2UR UR10, SR_CTAID.Y ;  /* 0x00000000000a79c3 */ /* 0x000f220000002600 */
[----:B------:R-:W-:Y:S01]  /*00c0*/  CS2R R32, SRZ ;  /* 0x0000000000207805 */ /* 0x000fe2000001ff00 */
[----:B------:R-:W-:Y:S01]  /*00d0*/  IMAD.MOV.U32 R44, RZ, RZ, RZ ;  /* 0x000000ffff2c7224 */ /* 0x000fe200078e00ff */
[----:B------:R-:W-:Y:S02]  /*00e0*/  CS2R R38, SRZ ;  /* 0x0000000000267805 */ /* 0x000fe4000001ff00 */
[----:B------:R-:W-:-:S02]  /*00f0*/  CS2R R28, SRZ ;  /* 0x00000000001c7805 */ /* 0x000fc4000001ff00 */
[----:B------:R-:W-:Y:S01]  /*0100*/  MOV R42, RZ ;  /* 0x000000ff002a7202 */ /* 0x000fe20000000f00 */
[----:B------:R-:W3:Y:S01]  /*0110*/  LDCU.64 UR8, c[0x0][0x358] ;  /* 0x00006b00ff0877ac */ /* 0x000ee20008000a00 */
[----:B0-----:R-:W0:Y:S01]  /*0120*/  I2F.U32.RP R2, UR11 ;  /* 0x0000000b00027d06 */ /* 0x001e220008209000 */
[----:B------:R-:W-:Y:S01]  /*0130*/  ISETP.NE.U32.AND P3, PT, RZ, UR11, PT ;  /* 0x0000000bff007c0c */ /* 0x000fe2000bf65070 */
[----:B------:R-:W-:Y:S01]  /*0140*/  UMOV UR4, URZ ;  /* 0x000000ff00047c82 */ /* 0x000fe20008000000 */
[----:B--2---:R-:W-:-:S04]  /*0150*/  USHF.L.U32 UR5, UR5, 0x3, URZ ;  /* 0x0000000305057899 */ /* 0x004fc800080006ff */
[----:B------:R-:W-:Y:S01]  /*0160*/  UIADD3 UR7, UPT, UPT, UR5, -0x1, URZ ;  /* 0xffffffff05077890 */ /* 0x000fe2000fffe0ff */
[----:B0-----:R-:W0:Y:S01]  /*0170*/  MUFU.RCP R2, R2 ;  /* 0x0000000200027308 */ /* 0x001e220000001000 */
[C---:B-1----:R-:W-:Y:S01]  /*0180*/  PRMT R6, R0.reuse, 0x9910, RZ ;  /* 0x0000991000067816 */ /* 0x042fe200000000ff */
[----:B----4-:R-:W-:Y:S01]  /*0190*/  ULEA UR6, UR10, 0xffffffff, 0x3 ;  /* 0xffffffff0a067891 */ /* 0x010fe2000f8e18ff */
[----:B------:R-:W-:Y:S02]  /*01a0*/  IADD3 R3, PT, PT, R0, UR11, RZ ;  /* 0x0000000b00037c10 */ /* 0x000fe4000fffe0ff */
[----:B---3--:R-:W-:Y:S01]  /*01b0*/  LEA R11, R11, R10, 0x18 ;  /* 0x0000000a0b0b7211 */ /* 0x008fe200078ec0ff */
[----:B------:R-:W-:Y:S01]  /*01c0*/  IMAD R6, R6, 0xcd, RZ ;  /* 0x000000cd06067824 */ /* 0x000fe200078e02ff */
[C---:B------:R-:W-:Y:S02]  /*01d0*/  PRMT R8, R3.reuse, 0x9910, RZ ;  /* 0x0000991003087816 */ /* 0x040fe400000000ff */
[----:B------:R-:W-:-:S02]  /*01e0*/  ISETP.GE.U32.AND P0, PT, R3, 0x64, PT ;  /* 0x000000640300780c */ /* 0x000fc40003f06070 */
[----:B------:R-:W-:Y:S02]  /*01f0*/  LOP3.LUT R6, R6, 0xffff, RZ, 0xc0, !PT ;  /* 0x0000ffff06067812 */ /* 0x000fe400078ec0ff */
[----:B0-----:R-:W-:Y:S01]  /*0200*/  IADD3 R4, PT, PT, R2, 0xffffffe, RZ ;  /* 0x0ffffffe02047810 */ /* 0x001fe20007ffe0ff */
[----:B------:R-:W-:-:S03]  /*0210*/  VIADD R2, R3, UR11 ;  /* 0x0000000b03027c36 */ /* 0x000fc60008000000 */
[----:B------:R0:W1:Y:S02]  /*0220*/  F2I.FTZ.U32.TRUNC.NTZ R5, R4 ;  /* 0x0000000400057305 */ /* 0x000064000021f000 */
[----:B0-----:R-:W-:Y:S01]  /*0230*/  HFMA2 R4, -RZ, RZ, 0, 0 ;  /* 0x00000000ff047431 */ /* 0x001fe200000001ff */
[----:B-1----:R-:W-:-:S05]  /*0240*/  IADD3 R7, PT, PT, RZ, -R5, RZ ;  /* 0x80000005ff077210 */ /* 0x002fca0007ffe0ff */
[----:B------:R-:W-:-:S04]  /*0250*/  IMAD R7, R7, UR11, RZ ;  /* 0x0000000b07077c24 */ /* 0x000fc8000f8e02ff */
[----:B------:R-:W-:Y:S01]  /*0260*/  IMAD.HI.U32 R7, R5, R7, R4 ;  /* 0x0000000705077227 */ /* 0x000fe200078e0004 */
[----:B------:R-:W-:-:S03]  /*0270*/  PRMT R5, R2, 0x9910, RZ ;  /* 0x0000991002057816 */ /* 0x000fc600000000ff */
[----:B------:R-:W-:Y:S01]  /*0280*/  IMAD R4, R8, 0xcd, RZ ;  /* 0x000000cd08047824 */ /* 0x000fe200078e02ff */
[----:B------:R-:W-:Y:S01]  /*0290*/  SHF.R.U32.HI R8, RZ, 0xb, R6 ;  /* 0x0000000bff087819 */ /* 0x000fe20000011606 */
[----:B------:R-:W-:Y:S01]  /*02a0*/  IMAD R6, R5, 0xcd, RZ ;  /* 0x000000cd05067824 */ /* 0x000fe200078e02ff */
[----:B------:R-:W-:Y:S02]  /*02b0*/  VIMNMX.U32 R5, PT, PT, R3, 0x64, !PT ;  /* 0x0000006403057848 */ /* 0x000fe40007fe0000 */
[----:B------:R-:W-:Y:S02]  /*02c0*/  LOP3.LUT R12, R4, 0xffff, RZ, 0xc0, !PT ;  /* 0x0000ffff040c7812 */ /* 0x000fe400078ec0ff */
[----:B------:R-:W-:Y:S02]  /*02d0*/  SEL R4, RZ, 0x1, P0 ;  /* 0x00000001ff047807 */ /* 0x000fe40000000000 */
[----:B------:R-:W-:Y:S02]  /*02e0*/  LOP3.LUT R13, R6, 0xffff, RZ, 0xc0, !PT ;  /* 0x0000ffff060d7812 */ /* 0x000fe400078ec0ff */
[----:B------:R-:W-:-:S02]  /*02f0*/  IADD3 R6, PT, PT, R5, -R3, -R4 ;  /* 0x8000000305067210 */ /* 0x000fc40007ffe804 */
[----:B------:R-:W-:Y:S02]  /*0300*/  PRMT R9, R8, 0x9910, RZ ;  /* 0x0000991008097816 */ /* 0x000fe400000000ff */
[----:B------:R-:W-:Y:S01]  /*0310*/  SHF.R.U32.HI R12, RZ, 0xb, R12 ;  /* 0x0000000bff0c7819 */ /* 0x000fe2000001160c */
[----:B------:R-:W-:Y:S01]  /*0320*/  IMAD.HI.U32 R5, R7, R6, RZ ;  /* 0x0000000607057227 */ /* 0x000fe200078e00ff */
[----:B------:R-:W-:Y:S02]  /*0330*/  SHF.R.U32.HI R13, RZ, 0xb, R13 ;  /* 0x0000000bff0d7819 */ /* 0x000fe4000001160d */
[----:B------:R-:W-:Y:S01]  /*0340*/  PRMT R14, R12, 0x9910, RZ ;  /* 0x000099100c0e7816 */ /* 0x000fe200000000ff */
[----:B------:R-:W-:Y:S01]  /*0350*/  IMAD R9, R9, 0xa, RZ ;  /* 0x0000000a09097824 */ /* 0x000fe200078e02ff */
[----:B------:R-:W-:Y:S02]  /*0360*/  IADD3 R15, PT, PT, -R5, RZ, RZ ;  /* 0x000000ff050f7210 */ /* 0x000fe40007ffe1ff */
[----:B------:R-:W-:Y:S01]  /*0370*/  PRMT R10, R13, 0x9910, RZ ;  /* 0x000099100d0a7816 */ /* 0x000fe200000000ff */
[----:B------:R-:W-:Y:S01]  /*0380*/  IMAD R7, R14, 0xa, RZ ;  /* 0x0000000a0e077824 */ /* 0x000fe200078e02ff */
[----:B------:R-:W-:Y:S01]  /*0390*/  IADD3 R9, PT, PT, RZ, -R9, RZ ;  /* 0x80000009ff097210 */ /* 0x000fe20007ffe0ff */
[----:B------:R-:W-:Y:S01]  /*03a0*/  IMAD R6, R15, UR11, R6 ;  /* 0x0000000b0f067c24 */ /* 0x000fe2000f8e0206 */
[----:B------:R-:W-:Y:S01]  /*03b0*/  LOP3.LUT R8, R8, 0xffff, RZ, 0xc0, !PT ;  /* 0x0000ffff08087812 */ /* 0x000fe200078ec0ff */
[----:B------:R-:W-:Y:S01]  /*03c0*/  IMAD.MOV R14, RZ, RZ, -R7 ;  /* 0x000000ffff0e7224 */ /* 0x000fe200078e0a07 */
[----:B------:R-:W-:Y:S01]  /*03d0*/  PRMT R9, R9, 0x7710, RZ ;  /* 0x0000771009097816 */ /* 0x000fe200000000ff */
[----:B------:R-:W-:Y:S01]  /*03e0*/  IMAD R10, R10, 0xa, RZ ;  /* 0x0000000a0a0a7824 */ /* 0x000fe200078e02ff */
[----:B------:R-:W-:-:S02]  /*03f0*/  ISETP.GE.U32.AND P1, PT, R6, UR11, PT ;  /* 0x0000000b06007c0c */ /* 0x000fc4000bf26070 */
[----:B------:R-:W-:Y:S01]  /*0400*/  IADD3 R7, PT, PT, R9, R0, RZ ;  /* 0x0000000009077210 */ /* 0x000fe20007ffe0ff */
[----:B------:R-:W-:Y:S01]  /*0410*/  IMAD R0, R8, 0x28, R11 ;  /* 0x0000002808007824 */ /* 0x000fe200078e020b */
[----:B------:R-:W-:Y:S02]  /*0420*/  IADD3 R10, PT, PT, RZ, -R10, RZ ;  /* 0x8000000aff0a7210 */ /* 0x000fe40007ffe0ff */
[C---:B------:R-:W-:Y:S02]  /*0430*/  LOP3.LUT R9, R7.reuse, 0xff, RZ, 0xc0, !PT ;  /* 0x000000ff07097812 */ /* 0x040fe400078ec0ff */
[----:B------:R-:W-:Y:S02]  /*0440*/  LOP3.LUT R7, R7, 0xff, RZ, 0xc0, !PT ;  /* 0x000000ff07077812 */ /* 0x000fe400078ec0ff */
[----:B------:R-:W-:Y:S01]  /*0450*/  PRMT R14, R14, 0x7710, RZ ;  /* 0x000077100e0e7816 */ /* 0x000fe200000000ff */
[----:B------:R-:W-:Y:S01]  /*0460*/  IMAD R0, R9, 0x4, R0 ;  /* 0x0000000409007824 */ /* 0x000fe200078e0200 */
[----:B------:R-:W-:Y:S01]  /*0470*/  IADD3 R8, PT, PT, R8, UR6, RZ ;  /* 0x0000000608087c10 */ /* 0x000fe2000fffe0ff */
[----:B------:R-:W-:Y:S01]  /*0480*/  VIADD R7, R7, UR7 ;  /* 0x0000000707077c36 */ /* 0x000fe20008000000 */
[----:B------:R-:W-:-:S02]  /*0490*/  @P1 IADD3 R6, PT, PT, R6, -UR11, RZ ;  /* 0x8000000b06061c10 */ /* 0x000fc4000fffe0ff */
[----:B------:R-:W-:Y:S02]  /*04a0*/  PRMT R9, R10, 0x7710, RZ ;  /* 0x000077100a097816 */ /* 0x000fe400000000ff */
[----:B------:R-:W-:Y:S02]  /*04b0*/  ISETP.GE.U32.AND P2, PT, R6, UR11, PT ;  /* 0x0000000b06007c0c */ /* 0x000fe4000bf46070 */
[----:B------:R-:W-:Y:S02]  /*04c0*/  IADD3 R3, PT, PT, R3, R14, RZ ;  /* 0x0000000e03037210 */ /* 0x000fe40007ffe0ff */
[----:B------:R-:W-:Y:S02]  /*04d0*/  VIMNMX.U32 R7, PT, PT, R8, R7, !PT ;  /* 0x0000000708077248 */ /* 0x000fe40007fe0000 */
[----:B------:R-:W-:Y:S02]  /*04e0*/  LOP3.LUT R12, R12, 0xffff, RZ, 0xc0, !PT ;  /* 0x0000ffff0c0c7812 */ /* 0x000fe400078ec0ff */
[----:B------:R-:W-:-:S02]  /*04f0*/  IADD3 R10, PT, PT, R2, R9, RZ ;  /* 0x00000009020a7210 */ /* 0x000fc40007ffe0ff */
[----:B------:R-:W-:Y:S01]  /*0500*/  LOP3.LUT R6, R13, 0xffff, RZ, 0xc0, !PT ;  /* 0x0000ffff0d067812 */ /* 0x000fe200078ec0ff */
[--C-:B------:R-:W-:Y:S01]  /*0510*/  IMAD R2, R12, 0x28, R11.reuse ;  /* 0x000000280c027824 */ /* 0x100fe200078e020b */
[----:B------:R-:W-:Y:S02]  /*0520*/  LOP3.LUT R9, R3, 0xff, RZ, 0xc0, !PT ;  /* 0x000000ff03097812 */ /* 0x000fe400078ec0ff */
[----:B------:R-:W-:Y:S01]  /*0530*/  ISETP.GE.U32.AND P0, PT, R7, 0x40, PT ;  /* 0x000000400700780c */ /* 0x000fe20003f06070 */
[C---:B------:R-:W-:Y:S01]  /*0540*/  IMAD R11, R6.reuse, 0x28, R11 ;  /* 0x00000028060b7824 */ /* 0x040fe200078e020b */
[----:B------:R-:W-:Y:S01]  /*0550*/  LOP3.LUT R3, R3, 0xff, RZ, 0xc0, !PT ;  /* 0x000000ff03037812 */ /* 0x000fe200078ec0ff */
[----:B------:R-:W-:Y:S01]  /*0560*/  VIADD R6, R6, UR6 ;  /* 0x0000000606067c36 */ /* 0x000fe20008000000 */
[----:B------:R-:W-:Y:S02]  /*0570*/  LOP3.LUT R7, R10, 0xff, RZ, 0xc0, !PT ;  /* 0x000000ff0a077812 */ /* 0x000fe400078ec0ff */
[----:B------:R-:W-:-:S02]  /*0580*/  @P1 IADD3 R5, PT, PT, R5, 0x1, RZ ;  /* 0x0000000105051810 */ /* 0x000fc40007ffe0ff */
[----:B------:R-:W-:Y:S02]  /*0590*/  IADD3 R12, PT, PT, R12, UR6, RZ ;  /* 0x000000060c0c7c10 */ /* 0x000fe4000fffe0ff */
[----:B------:R-:W-:Y:S02]  /*05a0*/  IADD3 R3, PT, PT, R3, UR7, RZ ;  /* 0x0000000703037c10 */ /* 0x000fe4000fffe0ff */
[----:B------:R-:W-:Y:S02]  /*05b0*/  IADD3 R7, PT, PT, R7, UR7, RZ ;  /* 0x0000000707077c10 */ /* 0x000fe4000fffe0ff */
[----:B------:R-:W-:Y:S02]  /*05c0*/  @P2 IADD3 R5, PT, PT, R5, 0x1, RZ ;  /* 0x0000000105052810 */ /* 0x000fe40007ffe0ff */
[----:B------:R-:W-:Y:S02]  /*05d0*/  LOP3.LUT R10, R10, 0xff, RZ, 0xc0, !PT ;  /* 0x000000ff0a0a7812 */ /* 0x000fe400078ec0ff */
[----:B------:R-:W-:-:S02]  /*05e0*/  VIMNMX.U32 R12, PT, PT, R12, R3, !PT ;  /* 0x000000030c0c7248 */ /* 0x000fc40007fe0000 */
[----:B------:R-:W-:Y:S01]  /*05f0*/  @!P3 LOP3.LUT R5, RZ, UR11, RZ, 0x33, !PT ;  /* 0x0000000bff05bc12 */ /* 0x000fe2000f8e33ff */
[----:B------:R-:W-:Y:S01]  /*0600*/  IMAD R3, R10, 0x4, R11 ;  /* 0x000000040a037824 */ /* 0x000fe200078e020b */
[----:B------:R-:W-:Y:S02]  /*0610*/  VIMNMX.U32 R6, PT, PT, R6, R7, !PT ;  /* 0x0000000706067248 */ /* 0x000fe40007fe0000 */
[----:B------:R-:W-:Y:S02]  /*0620*/  LEA R2, R9, R2, 0x2 ;  /* 0x0000000209027211 */ /* 0x000fe400078e10ff */
[----:B------:R-:W-:Y:S02]  /*0630*/  ISETP.GE.U32.AND P1, PT, R12, 0x40, PT ;  /* 0x000000400c00780c */ /* 0x000fe40003f26070 */
[----:B------:R-:W-:Y:S02]  /*0640*/  IADD3 R4, PT, PT, R4, R5, RZ ;  /* 0x0000000504047210 */ /* 0x000fe40007ffe0ff */
[----:B------:R-:W-:-:S13]  /*0650*/  ISETP.GE.U32.AND P2, PT, R6, 0x40, PT ;  /* 0x000000400600780c */ /* 0x000fda0003f46070 */
.L_x_16:
[----:B------:R-:W0:Y:S01]  /*0660*/  S2R R10, SR_TID.X ;  /* 0x00000000000a7919 */ /* 0x000e220000002100 */
[----:B------:R-:W1:Y:S01]  /*0670*/  LDC.64 R8, c[0x0][0x388] ;  /* 0x0000e200ff087b82 */ /* 0x000e620000000a00 */
[----:B0-----:R-:W-:-:S04]  /*0680*/  LOP3.LUT R5, R10, 0x3f, RZ, 0xc0, !PT ;  /* 0x0000003f0a057812 */ /* 0x001fc800078ec0ff */
[----:B------:R-:W-:-:S05]  /*0690*/  LEA R5, R5, UR4, 0x6 ;  /* 0x0000000405057c11 */ /* 0x000fca000f8e30ff */
[----:B------:R-:W-:-:S04]  /*06a0*/  IMAD R5, R5, 0x9, RZ ;  /* 0x0000000905057824 */ /* 0x000fc800078e02ff */
[----:B-1----:R-:W-:-:S05]  /*06b0*/  IMAD.WIDE.U32 R8, R5, 0x4, R8 ;  /* 0x0000000405087825 */ /* 0x002fca00078e0008 */
[----:B------:R0:W5:Y:S04]  /*06c0*/  LDG.E.CONSTANT R40, desc[UR8][R8.64] ;  /* 0x0000000808287981 */ /* 0x000168000c1e9900 */
[----:B------:R0:W5:Y:S04]  /*06d0*/  LDG.E.CONSTANT R31, desc[UR8][R8.64+0x4] ;  /* 0x00000408081f7981 */ /* 0x000168000c1e9900 */
[----:B------:R0:W5:Y:S04]  /*06e0*/  LDG.E.CONSTANT R30, desc[UR8][R8.64+0x8] ;  /* 0x00000808081e7981 */ /* 0x000168000c1e9900 */
[----:B------:R0:W5:Y:S04]  /*06f0*/  LDG.E.CONSTANT R22, desc[UR8][R8.64+0xc] ;  /* 0x00000c0808167981 */ /* 0x000168000c1e9900 */
[----:B------:R0:W5:Y:S04]  /*0700*/  LDG.E.CONSTANT R21, desc[UR8][R8.64+0x10] ;  /* 0x0000100808157981 */ /* 0x000168000c1e9900 */
[----:B------:R0:W5:Y:S04]  /*0710*/  LDG.E.CONSTANT R20, desc[UR8][R8.64+0x14] ;  /* 0x0000140808147981 */ /* 0x000168000c1e9900 */
[----:B------:R0:W5:Y:S04]  /*0720*/  LDG.E.CONSTANT R7, desc[UR8][R8.64+0x18] ;  /* 0x0000180808077981 */ /* 0x000168000c1e9900 */
[----:B------:R0:W5:Y:S04]  /*0730*/  LDG.E.CONSTANT R6, desc[UR8][R8.64+0x1c] ;  /* 0x00001c0808067981 */ /* 0x000168000c1e9900 */
[----:B------:R0:W5:Y:S01]  /*0740*/  LDG.E.CONSTANT R5, desc[UR8][R8.64+0x20] ;  /* 0x0000200808057981 */ /* 0x000162000c1e9900 */
[----:B------:R-:W-:Y:S01]  /*0750*/  ISETP.GT.U32.AND P3, PT, R10, 0x63, PT ;  /* 0x000000630a00780c */ /* 0x000fe20003f64070 */
[----:B------:R-:W-:-:S12]  /*0760*/  BSSY.RECONVERGENT B1, `(.L_x_5) ;  /* 0x00000cf000017945 */ /* 0x000fd80003800200 */
[----:B0-----:R-:W-:Y:S05]  /*0770*/  @P3 BRA `(.L_x_6) ;  /* 0x0000000c00343947 */ /* 0x001fea0003800000 */
[----:B------:R-:W-:Y:S01]  /*0780*/  LOP3.LUT R12, R4, 0x3, RZ, 0xc0, !PT ;  /* 0x00000003040c7812 */ /* 0x000fe200078ec0ff */
[----:B------:R-:W-:Y:S01]  /*0790*/  BSSY.RECONVERGENT B0, `(.L_x_7) ;  /* 0x0000053000007945 */ /* 0x000fe20003800200 */
[----:B------:R-:W-:Y:S02]  /*07a0*/  MOV R14, R10 ;  /* 0x0000000a000e7202 */ /* 0x000fe40000000f00 */
[----:B------:R-:W-:-:S13]  /*07b0*/  ISETP.NE.AND P3, PT, R12, 0x3, PT ;  /* 0x000000030c00780c */ /* 0x000fda0003f65270 */
[----:B------:R-:W-:Y:S05]  /*07c0*/  @!P3 BRA `(.L_x_8) ;  /* 0x00000004003cb947 */ /* 0x000fea0003800000 */
[----:B------:R-:W-:Y:S01]  /*07d0*/  BSSY.RECONVERGENT B2, `(.L_x_9) ;  /* 0x0000016000027945 */ /* 0x000fe20003800200 */
[----:B------:R-:W-:-:S03]  /*07e0*/  HFMA2 R9, -RZ, RZ, 0, 0 ;  /* 0x00000000ff097431 */ /* 0x000fc600000001ff */
[----:B------:R-:W-:Y:S05]  /*07f0*/  @P0 BRA `(.L_x_10) ;  /* 0x00000000004c0947 */ /* 0x000fea0003800000 */
[----:B------:R-:W-:Y:S01]  /*0800*/  PRMT R8, R10, 0x9910, RZ ;  /* 0x000099100a087816 */ /* 0x000fe200000000ff */
[----:B------:R-:W-:-:S04]  /*0810*/  IMAD.U32 R16, RZ, RZ, UR4 ;  /* 0x00000004ff107e24 */ /* 0x000fc8000f8e00ff */
[----:B------:R-:W-:-:S05]  /*0820*/  IMAD R8, R8, 0xcd, RZ ;  /* 0x000000cd08087824 */ /* 0x000fca00078e02ff */
[----:B------:R-:W-:-:S04]  /*0830*/  LOP3.LUT R8, R8, 0xffff, RZ, 0xc0, !PT ;  /* 0x0000ffff08087812 */ /* 0x000fc800078ec0ff */
[----:B------:R-:W-:-:S04]  /*0840*/  SHF.R.U32.HI R11, RZ, 0xb, R8 ;  /* 0x0000000bff0b7819 */ /* 0x000fc80000011608 */
[C---:B------:R-:W-:Y:S02]  /*0850*/  PRMT R8, R11.reuse, 0x9910, RZ ;  /* 0x000099100b087816 */ /* 0x040fe400000000ff */
[----:B------:R-:W-:-:S03]  /*0860*/  LOP3.LUT R11, R11, 0xffff, RZ, 0xc0, !PT ;  /* 0x0000ffff0b0b7812 */ /* 0x000fc600078ec0ff */
[----:B------:R-:W-:Y:S01]  /*0870*/  IMAD R8, R8, 0xa, RZ ;  /* 0x0000000a08087824 */ /* 0x000fe200078e02ff */
[----:B------:R-:W-:-:S03]  /*0880*/  IADD3 R11, PT, PT, R11, UR6, RZ ;  /* 0x000000060b0b7c10 */ /* 0x000fc6000fffe0ff */
[----:B------:R-:W-:-:S05]  /*0890*/  IMAD.MOV R8, RZ, RZ, -R8 ;  /* 0x000000ffff087224 */ /* 0x000fca00078e0a08 */
[----:B------:R-:W-:Y:S02]  /*08a0*/  PRMT R13, R8, 0x7710, RZ ;  /* 0x00007710080d7816 */ /* 0x000fe400000000ff */
[----:B------:R-:W0:Y:S02]  /*08b0*/  LDC.64 R8, c[0x0][0x380] ;  /* 0x0000e000ff087b82 */ /* 0x000e240000000a00 */
[----:B------:R-:W-:-:S04]  /*08c0*/  IADD3 R13, PT, PT, R13, R10, RZ ;  /* 0x0000000a0d0d7210 */ /* 0x000fc80007ffe0ff */
[----:B------:R-:W-:-:S04]  /*08d0*/  LOP3.LUT R13, R13, 0xff, RZ, 0xc0, !PT ;  /* 0x000000ff0d0d7812 */ /* 0x000fc800078ec0ff */
[----:B------:R-:W-:-:S04]  /*08e0*/  IADD3 R14, PT, PT, R13, UR7, RZ ;  /* 0x000000070d0e7c10 */ /* 0x000fc8000fffe0ff */
[----:B------:R-:W-:-:S04]  /*08f0*/  LEA R11, R11, R14, 0x6 ;  /* 0x0000000e0b0b7211 */ /* 0x000fc800078e30ff */
[----:B------:R-:W-:-:S05]  /*0900*/  LEA R11, R16, R11, 0xc ;  /* 0x0000000b100b7211 */ /* 0x000fca00078e60ff */
[----:B0-----:R-:W-:-:S06]  /*0910*/  IMAD.WIDE.U32 R8, R11, 0x4, R8 ;  /* 0x000000040b087825 */ /* 0x001fcc00078e0008 */
[----:B------:R0:W5:Y:S02]  /*0920*/  LDG.E.CONSTANT R9, desc[UR8][R8.64] ;  /* 0x0000000808097981 */ /* 0x000164000c1e9900 */
.L_x_10:
[----:B------:R-:W-:Y:S05]  /*0930*/  BSYNC.RECONVERGENT B2 ;  /* 0x0000000000027941 */ /* 0x000fea0003800200 */
.L_x_9:
[----:B-----5:R1:W-:Y:S01]  /*0940*/  STS [R0], R9 ;  /* 0x0000000900007388 */ /* 0x0203e20000000800 */
[----:B------:R-:W-:Y:S02]  /*0950*/  ISETP.NE.AND P3, PT, R12, RZ, PT ;  /* 0x000000ff0c00720c */ /* 0x000fe40003f65270 */
[----:B------:R-:W-:-:S11]  /*0960*/  IADD3 R14, PT, PT, R10, UR11, RZ ;  /* 0x0000000b0a0e7c10 */ /* 0x000fd6000fffe0ff */
[----:B-1----:R-:W-:Y:S05]  /*0970*/  @!P3 BRA `(.L_x_8) ;  /* 0x0000000000d0b947 */ /* 0x002fea0003800000 */
[----:B------:R-:W-:Y:S01]  /*0980*/  BSSY.RECONVERGENT B2, `(.L_x_11) ;  /* 0x0000016000027945 */ /* 0x000fe20003800200 */
[----:B------:R-:W-:-:S03]  /*0990*/  IMAD.MOV.U32 R9, RZ, RZ, RZ ;  /* 0x000000ffff097224 */ /* 0x000fc600078e00ff */
[----:B------:R-:W-:Y:S05]  /*09a0*/  @P1 BRA `(.L_x_12) ;  /* 0x00000000004c1947 */ /* 0x000fea0003800000 */
[----:B0-----:R-:W-:Y:S02]  /*09b0*/  PRMT R8, R14, 0x9910, RZ ;  /* 0x000099100e087816 */ /* 0x001fe400000000ff */
[----:B------:R-:W-:-:S03]  /*09c0*/  MOV R18, UR4 ;  /* 0x0000000400127c02 */ /* 0x000fc60008000f00 */
[----:B------:R-:W-:-:S05]  /*09d0*/  IMAD R8, R8, 0xcd, RZ ;  /* 0x000000cd08087824 */ /* 0x000fca00078e02ff */
[----:B------:R-:W-:-:S04]  /*09e0*/  LOP3.LUT R8, R8, 0xffff, RZ, 0xc0, !PT ;  /* 0x0000ffff08087812 */ /* 0x000fc800078ec0ff */
[----:B------:R-:W-:-:S04]  /*09f0*/  SHF.R.U32.HI R11, RZ, 0xb, R8 ;  /* 0x0000000bff0b7819 */ /* 0x000fc80000011608 */
[C---:B------:R-:W-:Y:S02]  /*0a00*/  PRMT R8, R11.reuse, 0x9910, RZ ;  /* 0x000099100b087816 */ /* 0x040fe400000000ff */
[----:B------:R-:W-:-:S03]  /*0a10*/  LOP3.LUT R11, R11, 0xffff, RZ, 0xc0, !PT ;  /* 0x0000ffff0b0b7812 */ /* 0x000fc600078ec0ff */
[----:B------:R-:W-:Y:S01]  /*0a20*/  IMAD R8, R8, 0xa, RZ ;  /* 0x0000000a08087824 */ /* 0x000fe200078e02ff */
[----:B------:R-:W-:-:S04]  /*0a30*/  IADD3 R11, PT, PT, R11, UR6, RZ ;  /* 0x000000060b0b7c10 */ /* 0x000fc8000fffe0ff */
[----:B------:R-:W-:-:S04]  /*0a40*/  IADD3 R8, PT, PT, RZ, -R8, RZ ;  /* 0x80000008ff087210 */ /* 0x000fc80007ffe0ff */
[----:B------:R-:W-:Y:S02]  /*0a50*/  PRMT R13, R8, 0x7710, RZ ;  /* 0x00007710080d7816 */ /* 0x000fe400000000ff */
[----:B------:R-:W0:Y:S02]  /*0a60*/  LDC.64 R8, c[0x0][0x380] ;  /* 0x0000e000ff087b82 */ /* 0x000e240000000a00 */
[----:B------:R-:W-:-:S04]  /*0a70*/  IADD3 R13, PT, PT, R14, R13, RZ ;  /* 0x0000000d0e0d7210 */ /* 0x000fc80007ffe0ff */
[----:B------:R-:W-:-:S05]  /*0a80*/  LOP3.LUT R13, R13, 0xff, RZ, 0xc0, !PT ;  /* 0x000000ff0d0d7812 */ /* 0x000fca00078ec0ff */
[----:B------:R-:W-:-:S05]  /*0a90*/  VIADD R16, R13, UR7 ;  /* 0x000000070d107c36 */ /* 0x000fca0008000000 */
[----:B------:R-:W-:-:S04]  /*0aa0*/  LEA R11, R11, R16, 0x6 ;  /* 0x000000100b0b7211 */ /* 0x000fc800078e30ff */
[----:B------:R-:W-:-:S05]  /*0ab0*/  LEA R11, R18, R11, 0xc ;  /* 0x0000000b120b7211 */ /* 0x000fca00078e60ff */
[----:B0-----:R-:W-:-:S06]  /*0ac0*/  IMAD.WIDE.U32 R8, R11, 0x4, R8 ;  /* 0x000000040b087825 */ /* 0x001fcc00078e0008 */
[----:B------:R1:W5:Y:S02]  /*0ad0*/  LDG.E.CONSTANT R9, desc[UR8][R8.64] ;  /* 0x0000000808097981 */ /* 0x000364000c1e9900 */
.L_x_12:
[----:B------:R-:W-:Y:S05]  /*0ae0*/  BSYNC.RECONVERGENT B2 ;  /* 0x0000000000027941 */ /* 0x000fea0003800200 */
.L_x_11:
[----:B-----5:R2:W-:Y:S01]  /*0af0*/  STS [R2], R9 ;  /* 0x0000000902007388 */ /* 0x0205e20000000800 */
[----:B------:R-:W-:Y:S01]  /*0b00*/  ISETP.NE.AND P3, PT, R12, 0x1, PT ;  /* 0x000000010c00780c */ /* 0x000fe20003f65270 */
[----:B------:R-:W-:-:S12]  /*0b10*/  VIADD R14, R14, UR11 ;  /* 0x0000000b0e0e7c36 */ /* 0x000fd80008000000 */
[----:B--2---:R-:W-:Y:S05]  /*0b20*/  @!P3 BRA `(.L_x_8) ;  /* 0x000000000064b947 */ /* 0x004fea0003800000 */
[----:B------:R-:W-:Y:S01]  /*0b30*/  BSSY.RECONVERGENT B2, `(.L_x_13) ;  /* 0x0000016000027945 */ /* 0x000fe20003800200 */
[----:B01----:R-:W-:-:S03]  /*0b40*/  MOV R8, RZ ;  /* 0x000000ff00087202 */ /* 0x003fc60000000f00 */
[----:B------:R-:W-:Y:S05]  /*0b50*/  @P2 BRA `(.L_x_14) ;  /* 0x00000000004c2947 */ /* 0x000fea0003800000 */
[----:B------:R-:W-:Y:S02]  /*0b60*/  PRMT R8, R14, 0x9910, RZ ;  /* 0x000099100e087816 */ /* 0x000fe400000000ff */
[----:B------:R-:W-:-:S03]  /*0b70*/  MOV R16, UR4 ;  /* 0x0000000400107c02 */ /* 0x000fc60008000f00 */
[----:B------:R-:W-:-:S05]  /*0b80*/  IMAD R8, R8, 0xcd, RZ ;  /* 0x000000cd08087824 */ /* 0x000fca00078e02ff */
[----:B------:R-:W-:-:S04]  /*0b90*/  LOP3.LUT R8, R8, 0xffff, RZ, 0xc0, !PT ;  /* 0x0000ffff08087812 */ /* 0x000fc800078ec0ff */
[----:B------:R-:W-:-:S04]  /*0ba0*/  SHF.R.U32.HI R11, RZ, 0xb, R8 ;  /* 0x0000000bff0b7819 */ /* 0x000fc80000011608 */
[C---:B------:R-:W-:Y:S02]  /*0bb0*/  PRMT R8, R11.reuse, 0x9910, RZ ;  /* 0x000099100b087816 */ /* 0x040fe400000000ff */
[----:B------:R-:W-:-:S03]  /*0bc0*/  LOP3.LUT R11, R11, 0xffff, RZ, 0xc0, !PT ;  /* 0x0000ffff0b0b7812 */ /* 0x000fc600078ec0ff */
[----:B------:R-:W-:Y:S02]  /*0bd0*/  IMAD R8, R8, 0xa, RZ ;  /* 0x0000000a08087824 */ /* 0x000fe400078e02ff */
[----:B------:R-:W-:-:S03]  /*0be0*/  VIADD R11, R11, UR6 ;  /* 0x000000060b0b7c36 */ /* 0x000fc60008000000 */
[----:B------:R-:W-:-:S04]  /*0bf0*/  IADD3 R8, PT, PT, RZ, -R8, RZ ;  /* 0x80000008ff087210 */ /* 0x000fc80007ffe0ff */
[----:B------:R-:W-:Y:S02]  /*0c00*/  PRMT R13, R8, 0x7710, RZ ;  /* 0x00007710080d7816 */ /* 0x000fe400000000ff */
[----:B------:R-:W0:Y:S02]  /*0c10*/  LDC.64 R8, c[0x0][0x380] ;  /* 0x0000e000ff087b82 */ /* 0x000e240000000a00 */
[----:B------:R-:W-:-:S04]  /*0c20*/  IADD3 R13, PT, PT, R14, R13, RZ ;  /* 0x0000000d0e0d7210 */ /* 0x000fc80007ffe0ff */
[----:B------:R-:W-:-:S04]  /*0c30*/  LOP3.LUT R13, R13, 0xff, RZ, 0xc0, !PT ;  /* 0x000000ff0d0d7812 */ /* 0x000fc800078ec0ff */
[----:B------:R-:W-:-:S04]  /*0c40*/  IADD3 R12, PT, PT, R13, UR7, RZ ;  /* 0x000000070d0c7c10 */ /* 0x000fc8000fffe0ff */
[----:B------:R-:W-:-:S05]  /*0c50*/  LEA R11, R11, R12, 0x6 ;  /* 0x0000000c0b0b7211 */ /* 0x000fca00078e30ff */
[----:B------:R-:W-:-:S04]  /*0c60*/  IMAD R11, R16, 0x1000, R11 ;  /* 0x00001000100b7824 */ /* 0x000fc800078e020b */
[----:B0-----:R-:W-:-:S06]  /*0c70*/  IMAD.WIDE.U32 R8, R11, 0x4, R8 ;  /* 0x000000040b087825 */ /* 0x001fcc00078e0008 */
[----:B------:R0:W5:Y:S02]  /*0c80*/  LDG.E.CONSTANT R8, desc[UR8][R8.64] ;  /* 0x0000000808087981 */ /* 0x000164000c1e9900 */
.L_x_14:
[----:B------:R-:W-:Y:S05]  /*0c90*/  BSYNC.RECONVERGENT B2 ;  /* 0x0000000000027941 */ /* 0x000fea0003800200 */
.L_x_13:
[----:B-----5:R2:W-:Y:S01]  /*0ca0*/  STS [R3], R8 ;  /* 0x0000000803007388 */ /* 0x0205e20000000800 */
[----:B------:R-:W-:-:S07]  /*0cb0*/  IADD3 R14, PT, PT, R14, UR11, RZ ;  /* 0x0000000b0e0e7c10 */ /* 0x000fce000fffe0ff */
.L_x_8:
[----:B------:R-:W-:Y:S05]  /*0cc0*/  BSYNC.RECONVERGENT B0 ;  /* 0x0000000000007941 */ /* 0x000fea0003800200 */
.L_x_7:
[----:B------:R-:W-:-:S13]  /*0cd0*/  ISETP.GE.U32.AND P3, PT, R4, 0x3, PT ;  /* 0x000000030400780c */ /* 0x000fda0003f66070 */
[----:B------:R-:W-:Y:S05]  /*0ce0*/  @!P3 BRA `(.L_x_6) ;  /* 0x0000000400d8b947 */ /* 0x000fea0003800000 */
[----:B------:R-:W-:Y:S01]  /*0cf0*/  MOV R13, UR11 ;  /* 0x0000000b000d7c02 */ /* 0x000fe20008000f00 */
[----:B------:R-:W-:Y:S01]  /*0d00*/  VIADD R12, R14, UR11 ;  /* 0x0000000b0e0c7c36 */ /* 0x000fe20008000000 */
[----:B------:R-:W-:-:S03]  /*0d10*/  MOV R11, UR11 ;  /* 0x0000000b000b7c02 */ /* 0x000fc60008000f00 */
[----:B------:R-:W-:Y:S01]  /*0d20*/  IMAD R13, R13, 0x3, R14 ;  /* 0x000000030d0d7824 */ /* 0x000fe200078e020e */
[----:B------:R-:W-:-:S07]  /*0d30*/  LEA R11, R11, R14, 0x1 ;  /* 0x0000000e0b0b7211 */ /* 0x000fce00078e08ff */
.L_x_15:
[----:B012---:R-:W-:Y:S02]  /*0d40*/  PRMT R8, R14, 0x9910, RZ ;  /* 0x000099100e087816 */ /* 0x007fe400000000ff */
[----:B---3--:R-:W-:-:S03]  /*0d50*/  MOV R19, UR4 ;  /* 0x0000000400137c02 */ /* 0x008fc60008000f00 */
        /* <DEDUP_REMOVED lines=8> */
[----:B------:R-:W-:-:S04]  /*0de0*/  PRMT R15, R8, 0x7710, RZ ;  /* 0x00007710080f7816 */ /* 0x000fc800000000ff */
[----:B------:R-:W-:-:S04]  /*0df0*/  IADD3 R15, PT, PT, R15, R14, RZ ;  /* 0x0000000e0f0f7210 */ /* 0x000fc80007ffe0ff */
[----:B------:R-:W-:-:S04]  /*0e00*/  LOP3.LUT R15, R15, 0xff, RZ, 0xc0, !PT ;  /* 0x000000ff0f0f7812 */ /* 0x000fc800078ec0ff */
[----:B------:R-:W-:-:S04]  /*0e10*/  IADD3 R16, PT, PT, R15, UR7, RZ ;  /* 0x000000070f107c10 */ /* 0x000fc8000fffe0ff */
[----:B------:R-:W-:-:S04]  /*0e20*/  VIMNMX.U32 R8, PT, PT, R17, R16, !PT ;  /* 0x0000001011087248 */ /* 0x000fc80007fe0000 */
[----:B------:R-:W-:-:S13]  /*0e30*/  ISETP.GT.U32.AND P3, PT, R8, 0x3f, PT ;  /* 0x0000003f0800780c */ /* 0x000fda0003f64070 */
[----:B------:R-:W0:Y:S01]  /*0e40*/  @!P3 LDC.64 R8, c[0x0][0x380] ;  /* 0x0000e000ff08bb82 */ /* 0x000e220000000a00 */
[----:B------:R-:W-:-:S04]  /*0e50*/  @!P3 LEA R16, R19, R16, 0xc ;  /* 0x000000101310b211 */ /* 0x000fc800078e60ff */
[----:B------:R-:W-:Y:S01]  /*0e60*/  @!P3 LEA R17, R17, R16, 0x6 ;  /* 0x000000101111b211 */ /* 0x000fe200078e30ff */
[----:B------:R-:W-:-:S04]  /*0e70*/  IMAD.MOV.U32 R16, RZ, RZ, RZ ;  /* 0x000000ffff107224 */ /* 0x000fc800078e00ff */
[----:B0-----:R-:W-:-:S05]  /*0e80*/  @!P3 IMAD.WIDE.U32 R8, R17, 0x4, R8 ;  /* 0x000000041108b825 */ /* 0x001fca00078e0008 */
[----:B------:R0:W2:Y:S01]  /*0e90*/  @!P3 LDG.E.CONSTANT R16, desc[UR8][R8.64] ;  /* 0x000000080810b981 */ /* 0x0000a2000c1e9900 */
[----:B------:R-:W-:Y:S01]  /*0ea0*/  PRMT R19, R12, 0x9910, RZ ;  /* 0x000099100c137816 */ /* 0x000fe200000000ff */
[----:B------:R-:W1:Y:S04]  /*0eb0*/  S2R R17, SR_CgaCtaId ;  /* 0x0000000000117919 */ /* 0x000e680000008800 */
[----:B------:R-:W-:Y:S01]  /*0ec0*/  IMAD R19, R19, 0xcd, RZ ;  /* 0x000000cd13137824 */ /* 0x000fe200078e02ff */
[----:B0-----:R-:W-:-:S04]  /*0ed0*/  MOV R8, 0x400 ;  /* 0x0000040000087802 */ /* 0x001fc80000000f00 */
[----:B------:R-:W-:-:S04]  /*0ee0*/  LOP3.LUT R19, R19, 0xffff, RZ, 0xc0, !PT ;  /* 0x0000ffff13137812 */ /* 0x000fc800078ec0ff */
[----:B------:R-:W-:-:S04]  /*0ef0*/  SHF.R.U32.HI R26, RZ, 0xb, R19 ;  /* 0x0000000bff1a7819 */ /* 0x000fc80000011613 */
[C---:B------:R-:W-:Y:S02]  /*0f00*/  PRMT R19, R26.reuse, 0x9910, RZ ;  /* 0x000099101a137816 */ /* 0x040fe400000000ff */
[----:B------:R-:W-:-:S03]  /*0f10*/  LOP3.LUT R26, R26, 0xffff, RZ, 0xc0, !PT ;  /* 0x0000ffff1a1a7812 */ /* 0x000fc600078ec0ff */
[----:B------:R-:W-:-:S05]  /*0f20*/  IMAD R19, R19, 0xa, RZ ;  /* 0x0000000a13137824 */ /* 0x000fca00078e02ff */
[----:B------:R-:W-:-:S04]  /*0f30*/  IADD3 R19, PT, PT, RZ, -R19, RZ ;  /* 0x80000013ff137210 */ /* 0x000fc80007ffe0ff */
[----:B------:R-:W-:Y:S02]  /*0f40*/  PRMT R9, R19, 0x7710, RZ ;  /* 0x0000771013097816 */ /* 0x000fe400000000ff */
[----:B-1----:R-:W-:Y:S02]  /*0f50*/  LEA R17, R17, R8, 0x18 ;  /* 0x0000000811117211 */ /* 0x002fe400078ec0ff */
[----:B------:R-:W-:-:S03]  /*0f60*/  IADD3 R9, PT, PT, R9, R12, RZ ;  /* 0x0000000c09097210 */ /* 0x000fc60007ffe0ff */
[----:B------:R-:W-:Y:S01]  /*0f70*/  IMAD R8, R18, 0x28, R17 ;  /* 0x0000002812087824 */ /* 0x000fe200078e0211 */
[----:B------:R-:W-:-:S04]  /*0f80*/  LOP3.LUT R18, R9, 0xff, RZ, 0xc0, !PT ;  /* 0x000000ff09127812 */ /* 0x000fc800078ec0ff */
[----:B------:R-:W-:Y:S01]  /*0f90*/  LEA R19, R15, R8, 0x2 ;  /* 0x000000080f137211 */ /* 0x000fe200078e10ff */
[----:B------:R-:W-:Y:S01]  /*0fa0*/  VIADD R8, R18, UR7 ;  /* 0x0000000712087c36 */ /* 0x000fe20008000000 */
[----:B------:R-:W-:-:S04]  /*0fb0*/  IADD3 R15, PT, PT, R26, UR6, RZ ;  /* 0x000000061a0f7c10 */ /* 0x000fc8000fffe0ff */
[----:B------:R-:W-:-:S04]  /*0fc0*/  VIMNMX.U32 R9, PT, PT, R15, R8, !PT ;  /* 0x000000080f097248 */ /* 0x000fc80007fe0000 */
[----:B------:R-:W-:Y:S02]  /*0fd0*/  ISETP.GT.U32.AND P3, PT, R9, 0x3f, PT ;  /* 0x0000003f0900780c */ /* 0x000fe40003f64070 */
[----:B------:R-:W-:-:S11]  /*0fe0*/  MOV R9, UR4 ;  /* 0x0000000400097c02 */ /* 0x000fd60008000f00 */
[----:B------:R-:W-:-:S04]  /*0ff0*/  @!P3 LEA R8, R9, R8, 0xc ;  /* 0x000000080908b211 */ /* 0x000fc800078e60ff */
[----:B------:R-:W-:Y:S02]  /*1000*/  @!P3 LEA R15, R15, R8, 0x6 ;  /* 0x000000080f0fb211 */ /* 0x000fe400078e30ff */
[----:B------:R-:W0:Y:S01]  /*1010*/  @!P3 LDC.64 R8, c[0x0][0x380] ;  /* 0x0000e000ff08bb82 */ /* 0x000e220000000a00 */
[----:B------:R-:W-:-:S05]  /*1020*/  PRMT R41, R11, 0x9910, RZ ;  /* 0x000099100b297816 */ /* 0x000fca00000000ff */
[----:B------:R-:W-:-:S05]  /*1030*/  IMAD R41, R41, 0xcd, RZ ;  /* 0x000000cd29297824 */ /* 0x000fca00078e02ff */
[----:B------:R-:W-:-:S04]  /*1040*/  LOP3.LUT R41, R41, 0xffff, RZ, 0xc0, !PT ;  /* 0x0000ffff29297812 */ /* 0x000fc800078ec0ff */
[----:B------:R-:W-:-:S04]  /*1050*/  SHF.R.U32.HI R41, RZ, 0xb, R41 ;  /* 0x0000000bff297819 */ /* 0x000fc80000011629 */
[----:B------:R-:W-:Y:S01]  /*1060*/  PRMT R43, R41, 0x9910, RZ ;  /* 0x00009910292b7816 */ /* 0x000fe200000000ff */
[----:B0-----:R-:W-:-:S04]  /*1070*/  @!P3 IMAD.WIDE.U32 R8, R15, 0x4, R8 ;  /* 0x000000040f08b825 */ /* 0x001fc800078e0008 */
[----:B------:R-:W-:Y:S02]  /*1080*/  HFMA2 R15, -RZ, RZ, 0, 0 ;  /* 0x00000000ff0f7431 */ /* 0x000fe400000001ff */
[----:B------:R-:W-:-:S04]  /*1090*/  IMAD R43, R43, 0xa, RZ ;  /* 0x0000000a2b2b7824 */ /* 0x000fc800078e02ff */
[----:B------:R-:W-:Y:S01]  /*10a0*/  IMAD.MOV R43, RZ, RZ, -R43 ;  /* 0x000000ffff2b7224 */ /* 0x000fe200078e0a2b */
[----:B------:R0:W3:Y:S04]  /*10b0*/  @!P3 LDG.E.CONSTANT R15, desc[UR8][R8.64] ;  /* 0x00000008080fb981 */ /* 0x0000e8000c1e9900 */
[----:B0-----:R-:W-:Y:S01]  /*10c0*/  PRMT R8, R43, 0x7710, RZ ;  /* 0x000077102b087816 */ /* 0x001fe200000000ff */
[--C-:B------:R-:W-:Y:S01]  /*10d0*/  IMAD R9, R26, 0x28, R17.reuse ;  /* 0x000000281a097824 */ /* 0x100fe200078e0211 */
[----:B------:R-:W-:Y:S02]  /*10e0*/  LOP3.LUT R26, R41, 0xffff, RZ, 0xc0, !PT ;  /* 0x0000ffff291a7812 */ /* 0x000fe400078ec0ff */
[----:B------:R-:W-:Y:S02]  /*10f0*/  IADD3 R8, PT, PT, R8, R11, RZ ;  /* 0x0000000b08087210 */ /* 0x000fe40007ffe0ff */
[C---:B------:R-:W-:Y:S01]  /*1100*/  IADD3 R41, PT, PT, R26.reuse, UR6, RZ ;  /* 0x000000061a297c10 */ /* 0x040fe2000fffe0ff */
[----:B------:R-:W-:Y:S01]  /*1110*/  IMAD R26, R26, 0x28, R17 ;  /* 0x000000281a1a7824 */ /* 0x000fe200078e0211 */
[----:B--2---:R0:W-:Y:S02]  /*1120*/  STS [R19], R16 ;  /* 0x0000001013007388 */ /* 0x0041e40000000800 */
[----:B0-----:R-:W-:-:S02]  /*1130*/  LOP3.LUT R19, R8, 0xff, RZ, 0xc0, !PT ;  /* 0x000000ff08137812 */ /* 0x001fc400078ec0ff */
[----:B------:R-:W-:Y:S02]  /*1140*/  LEA R16, R18, R9, 0x2 ;  /* 0x0000000912107211 */ /* 0x000fe400078e10ff */
[----:B------:R-:W-:Y:S02]  /*1150*/  IADD3 R8, PT, PT, R19, UR7, RZ ;  /* 0x0000000713087c10 */ /* 0x000fe4000fffe0ff */
[----:B------:R-:W-:Y:S02]  /*1160*/  MOV R18, RZ ;  /* 0x000000ff00127202 */ /* 0x000fe40000000f00 */
[----:B------:R-:W-:-:S04]  /*1170*/  VIMNMX.U32 R9, PT, PT, R41, R8, !PT ;  /* 0x0000000829097248 */ /* 0x000fc80007fe0000 */
[----:B------:R-:W-:Y:S01]  /*1180*/  ISETP.GT.U32.AND P3, PT, R9, 0x3f, PT ;  /* 0x0000003f0900780c */ /* 0x000fe20003f64070 */
[----:B------:R-:W-:-:S12]  /*1190*/  IMAD.U32 R9, RZ, RZ, UR4 ;  /* 0x00000004ff097e24 */ /* 0x000fd8000f8e00ff */
[----:B------:R-:W-:-:S04]  /*11a0*/  @!P3 LEA R8, R9, R8, 0xc ;  /* 0x000000080908b211 */ /* 0x000fc800078e60ff */
[----:B------:R-:W-:Y:S02]  /*11b0*/  @!P3 LEA R41, R41, R8, 0x6 ;  /* 0x000000082929b211 */ /* 0x000fe400078e30ff */
[----:B------:R-:W0:Y:S03]  /*11c0*/  @!P3 LDC.64 R8, c[0x0][0x380] ;  /* 0x0000e000ff08bb82 */ /* 0x000e260000000a00 */
[----:B0-----:R-:W-:Y:S01]  /*11d0*/  @!P3 IMAD.WIDE.U32 R8, R41, 0x4, R8 ;  /* 0x000000042908b825 */ /* 0x001fe200078e0008 */
[----:B------:R-:W-:-:S04]  /*11e0*/  PRMT R41, R13, 0x9910, RZ ;  /* 0x000099100d297816 */ /* 0x000fc800000000ff */
[----:B------:R0:W2:Y:S01]  /*11f0*/  @!P3 LDG.E.CONSTANT R18, desc[UR8][R8.64] ;  /* 0x000000080812b981 */ /* 0x0000a2000c1e9900 */
[----:B------:R-:W-:Y:S02]  /*1200*/  IMAD R41, R41, 0xcd, RZ ;  /* 0x000000cd29297824 */ /* 0x000fe400078e02ff */
[----:B------:R-:W-:-:S03]  /*1210*/  IMAD R19, R19, 0x4, R26 ;  /* 0x0000000413137824 */ /* 0x000fc600078e021a */
[----:B------:R-:W-:-:S04]  /*1220*/  LOP3.LUT R41, R41, 0xffff, RZ, 0xc0, !PT ;  /* 0x0000ffff29297812 */ /* 0x000fc800078ec0ff */
[----:B------:R-:W-:-:S04]  /*1230*/  SHF.R.U32.HI R41, RZ, 0xb, R41 ;  /* 0x0000000bff297819 */ /* 0x000fc80000011629 */
[C---:B------:R-:W-:Y:S02]  /*1240*/  PRMT R43, R41.reuse, 0x9910, RZ ;  /* 0x00009910292b7816 */ /* 0x040fe400000000ff */
[----:B------:R-:W-:-:S03]  /*1250*/  LOP3.LUT R26, R41, 0xffff, RZ, 0xc0, !PT ;  /* 0x0000ffff291a7812 */ /* 0x000fc600078ec0ff */
[----:B------:R-:W-:Y:S02]  /*1260*/  IMAD R43, R43, 0xa, RZ ;  /* 0x0000000a2b2b7824 */ /* 0x000fe400078e02ff */
[----:B------:R-:W-:-:S03]  /*1270*/  IMAD R17, R26, 0x28, R17 ;  /* 0x000000281a117824 */ /* 0x000fc600078e0211 */
[----:B------:R-:W-:-:S04]  /*1280*/  IADD3 R43, PT, PT, RZ, -R43, RZ ;  /* 0x8000002bff2b7210 */ /* 0x000fc80007ffe0ff */
[----:B0-----:R-:W-:-:S04]  /*1290*/  PRMT R8, R43, 0x7710, RZ ;  /* 0x000077102b087816 */ /* 0x001fc800000000ff */
[----:B------:R-:W-:-:S04]  /*12a0*/  IADD3 R8, PT, PT, R8, R13, RZ ;  /* 0x0000000d08087210 */ /* 0x000fc80007ffe0ff */
[----:B------:R-:W-:Y:S02]  /*12b0*/  LOP3.LUT R9, R8, 0xff, RZ, 0xc0, !PT ;  /* 0x000000ff08097812 */ /* 0x000fe400078ec0ff */
[----:B------:R-:W-:Y:S01]  /*12c0*/  IADD3 R8, PT, PT, R26, UR6, RZ ;  /* 0x000000061a087c10 */ /* 0x000fe2000fffe0ff */
[----:B------:R-:W-:Y:S01]  /*12d0*/  IMAD.U32 R26, RZ, RZ, UR4 ;  /* 0x00000004ff1a7e24 */ /* 0x000fe2000f8e00ff */
[C---:B------:R-:W-:Y:S02]  /*12e0*/  IADD3 R41, PT, PT, R9.reuse, UR7, RZ ;  /* 0x0000000709297c10 */ /* 0x040fe4000fffe0ff */
[----:B------:R-:W-:Y:S02]  /*12f0*/  LEA R17, R9, R17, 0x2 ;  /* 0x0000001109117211 */ /* 0x000fe400078e10ff */
[----:B------:R-:W-:-:S04]  /*1300*/  VIMNMX.U32 R9, PT, PT, R8, R41, !PT ;  /* 0x0000002908097248 */ /* 0x000fc80007fe0000 */
[----:B------:R-:W-:-:S13]  /*1310*/  ISETP.GT.U32.AND P3, PT, R9, 0x3f, PT ;  /* 0x0000003f0900780c */ /* 0x000fda0003f64070 */
[----:B------:R-:W-:Y:S01]  /*1320*/  @!P3 LEA R9, R26, R41, 0xc ;  /* 0x000000291a09b211 */ /* 0x000fe200078e60ff */
[----:B------:R-:W-:-:S03]  /*1330*/  HFMA2 R26, -RZ, RZ, 0, 0 ;  /* 0x00000000ff1a7431 */ /* 0x000fc600000001ff */
[----:B------:R-:W-:Y:S02]  /*1340*/  @!P3 LEA R41, R8, R9, 0x6 ;  /* 0x000000090829b211 */ /* 0x000fe400078e30ff */
[----:B------:R-:W0:Y:S03]  /*1350*/  @!P3 LDC.64 R8, c[0x0][0x380] ;  /* 0x0000e000ff08bb82 */ /* 0x000e260000000a00 */
[----:B0-----:R-:W-:-:S05]  /*1360*/  @!P3 IMAD.WIDE.U32 R8, R41, 0x4, R8 ;  /* 0x000000042908b825 */ /* 0x001fca00078e0008 */
[----:B------:R0:W4:Y:S01]  /*1370*/  @!P3 LDG.E.CONSTANT R26, desc[UR8][R8.64] ;  /* 0x00000008081ab981 */ /* 0x000122000c1e9900 */
[----:B------:R-:W-:Y:S01]  /*1380*/  MOV R41, UR11 ;  /* 0x0000000b00297c02 */ /* 0x000fe20008000f00 */
[----:B------:R-:W-:Y:S02]  /*1390*/  IMAD.U32 R43, RZ, RZ, UR11 ;  /* 0x0000000bff2b7e24 */ /* 0x000fe4000f8e00ff */
[----:B---3--:R3:W-:Y:S01]  /*13a0*/  STS [R16], R15 ;  /* 0x0000000f10007388 */ /* 0x0087e20000000800 */
[C---:B------:R-:W-:Y:S02]  /*13b0*/  IADD3 R14, PT, PT, R41.reuse, UR11, R14 ;  /* 0x0000000b290e7c10 */ /* 0x040fe4000fffe00e */
[----:B------:R-:W-:Y:S02]  /*13c0*/  LEA R11, R41, R11, 0x2 ;  /* 0x0000000b290b7211 */ /* 0x000fe400078e10ff */
[----:B------:R-:W-:Y:S02]  /*13d0*/  IADD3 R14, PT, PT, R43, UR11, R14 ;  /* 0x0000000b2b0e7c10 */ /* 0x000fe4000fffe00e */
[----:B0-----:R-:W-:-:S02]  /*13e0*/  MOV R9, UR11 ;  /* 0x0000000b00097c02 */ /* 0x001fc40008000f00 */
[----:B------:R-:W-:Y:S02]  /*13f0*/  ISETP.GE.U32.AND P3, PT, R14, 0x64, PT ;  /* 0x000000640e00780c */ /* 0x000fe40003f66070 */
[----:B------:R-:W-:Y:S02]  /*1400*/  LEA R13, R43, R13, 0x2 ;  /* 0x0000000d2b0d7211 */ /* 0x000fe400078e10ff */
[----:B------:R-:W-:Y:S01]  /*1410*/  LEA R12, R9, R12, 0x2 ;  /* 0x0000000c090c7211 */ /* 0x000fe200078e10ff */
[----:B--2---:R3:W-:Y:S04]  /*1420*/  STS [R19], R18 ;  /* 0x0000001213007388 */ /* 0x0047e80000000800 */
[----:B----4-:R3:W-:Y:S04]  /*1430*/  STS [R17], R26 ;  /* 0x0000001a11007388 */ /* 0x0107e80000000800 */
[----:B------:R-:W-:Y:S05]  /*1440*/  @!P3 BRA `(.L_x_15) ;  /* 0xfffffff8003cb947 */ /* 0x000fea000383ffff */
.L_x_6:
[----:B------:R-:W-:Y:S05]  /*1450*/  BSYNC.RECONVERGENT B1 ;  /* 0x0000000000017941 */ /* 0x000fea0003800200 */
.L_x_5:
[----:B0-----:R-:W0:Y:S01]  /*1460*/  S2R R9, SR_CgaCtaId ;  /* 0x0000000000097919 */ /* 0x001e220000008800 */
[----:B-12---:R-:W-:Y:S01]  /*1470*/  MOV R8, 0x400 ;  /* 0x0000040000087802 */ /* 0x006fe20000000f00 */
[----:B------:R-:W-:Y:S01]  /*1480*/  UIADD3 UR4, UPT, UPT, UR4, 0x1, URZ ;  /* 0x0000000104047890 */ /* 0x000fe2000fffe0ff */
[--C-:B------:R-:W-:Y:S01]  /*1490*/  SHF.R.U32.HI R11, RZ, 0x5, R10.reuse ;  /* 0x00000005ff0b7819 */ /* 0x100fe2000001160a */
[----:B------:R-:W-:Y:S01]  /*14a0*/  BAR.SYNC.DEFER_BLOCKING 0x0 ;  /* 0x0000000000007b1d */ /* 0x000fe20000010000 */
[----:B------:R-:W-:Y:S01]  /*14b0*/  SHF.R.U32.HI R10, RZ, 0x4, R10 ;  /* 0x00000004ff0a7819 */ /* 0x000fe2000001160a */
[----:B------:R-:W-:Y:S01]  /*14c0*/  UISETP.NE.AND UP0, UPT, UR4, 0x40, UPT ;  /* 0x000000400400788c */ /* 0x000fe2000bf05270 */
[----:B------:R-:W-:Y:S02]  /*14d0*/  LOP3.LUT R11, R11, 0x4, RZ, 0xc0, !PT ;  /* 0x000000040b0b7812 */ /* 0x000fe400078ec0ff */
[----:B0-----:R-:W-:Y:S02]  /*14e0*/  LEA R8, R9, R8, 0x18 ;  /* 0x0000000809087211 */ /* 0x001fe400078ec0ff */
[----:B------:R-:W-:-:S03]  /*14f0*/  LOP3.LUT R9, R10, 0x4, RZ, 0xc0, !PT ;  /* 0x000000040a097812 */ /* 0x000fc600078ec0ff */
[----:B---3--:R-:W-:-:S04]  /*1500*/  IMAD R26, R11, 0x28, R8 ;  /* 0x000000280b1a7824 */ /* 0x008fc800078e0208 */
[----:B------:R-:W-:-:S05]  /*1510*/  IMAD R26, R9, 0x4, R26 ;  /* 0x00000004091a7824 */ /* 0x000fca00078e021a */
[----:B------:R-:W0:Y:S04]  /*1520*/  LDS.128 R12, [R26] ;  /* 0x000000001a0c7984 */ /* 0x000e280000000c00 */
[----:B------:R-:W1:Y:S04]  /*1530*/  LDS.64 R16, [R26+0x28] ;  /* 0x000028001a107984 */ /* 0x000e680000000a00 */
[----:B------:R-:W2:Y:S04]  /*1540*/  LDS.64 R18, [R26+0x10] ;  /* 0x000010001a127984 */ /* 0x000ea80000000a00 */
[----:B------:R-:W3:Y:S01]  /*1550*/  LDS.128 R8, [R26+0x30] ;  /* 0x000030001a087984 */ /* 0x000ee20000000c00 */
[C---:B0----5:R-:W-:Y:S01]  /*1560*/  FFMA R12, R40.reuse, R12, R25 ;  /* 0x0000000c280c7223 */ /* 0x061fe20000000019 */
[----:B------:R-:W-:-:S03]  /*1570*/  FFMA R24, R40, R13, R24 ;  /* 0x0000000d28187223 */ /* 0x000fc60000000018 */
[C---:B------:R-:W-:Y:S01]  /*1580*/  FFMA R41, R31.reuse, R13, R12 ;  /* 0x0000000d1f297223 */ /* 0x040fe2000000000c */
[CC--:B------:R-:W-:Y:S01]  /*1590*/  FFMA R12, R40.reuse, R14.reuse, R27 ;  /* 0x0000000e280c7223 */ /* 0x0c0fe2000000001b */
[CC--:B------:R-:W-:Y:S01]  /*15a0*/  FFMA R24, R31.reuse, R14.reuse, R24 ;  /* 0x0000000e1f187223 */ /* 0x0c0fe20000000018 */
[-C--:B------:R-:W-:Y:S01]  /*15b0*/  FFMA R27, R40, R15.reuse, R34 ;  /* 0x0000000f281b7223 */ /* 0x080fe20000000022 */
[C---:B------:R-:W-:Y:S01]  /*15c0*/  FFMA R41, R30.reuse, R14, R41 ;  /* 0x0000000e1e297223 */ /* 0x040fe20000000029 */
[CC--:B------:R-:W-:Y:S01]  /*15d0*/  FFMA R25, R31.reuse, R15.reuse, R12 ;  /* 0x0000000f1f197223 */ /* 0x0c0fe2000000000c */
[----:B------:R-:W-:Y:S01]  /*15e0*/  FFMA R24, R30, R15, R24 ;  /* 0x0000000f1e187223 */ /* 0x000fe20000000018 */
[-C--:B-1----:R-:W-:Y:S01]  /*15f0*/  FFMA R23, R40, R16.reuse, R23 ;  /* 0x0000001028177223 */ /* 0x082fe20000000017 */
[----:B------:R-:W0:Y:S01]  /*1600*/  LDS.128 R12, [R26+0x50] ;  /* 0x000050001a0c7984 */ /* 0x000e220000000c00 */
[C---:B------:R-:W-:Y:S01]  /*1610*/  FFMA R34, R22.reuse, R16, R41 ;  /* 0x0000001016227223 */ /* 0x040fe20000000029 */
[-C--:B------:R-:W-:Y:S01]  /*1620*/  FFMA R16, R22, R17.reuse, R24 ;  /* 0x0000001116107223 */ /* 0x080fe20000000018 */
[CC--:B--2---:R-:W-:Y:S01]  /*1630*/  FFMA R24, R31.reuse, R18.reuse, R27 ;  /* 0x000000121f187223 */ /* 0x0c4fe2000000001b */
[----:B------:R-:W-:Y:S01]  /*1640*/  FFMA R25, R30, R18, R25 ;  /* 0x000000121e197223 */ /* 0x000fe20000000019 */
[-C--:B------:R-:W-:Y:S01]  /*1650*/  FFMA R36, R40, R17.reuse, R36 ;  /* 0x0000001128247223 */ /* 0x080fe20000000024 */
[----:B------:R-:W-:Y:S01]  /*1660*/  FFMA R23, R31, R17, R23 ;  /* 0x000000111f177223 */ /* 0x000fe20000000017 */
[----:B------:R-:W-:Y:S01]  /*1670*/  FFMA R19, R30, R19, R24 ;  /* 0x000000131e137223 */ /* 0x000fe20000000018 */
[-C--:B---3--:R-:W-:Y:S01]  /*1680*/  FFMA R24, R40, R8.reuse, R37 ;  /* 0x0000000828187223 */ /* 0x088fe20000000025 */
[----:B------:R-:W-:Y:S01]  /*1690*/  FFMA R17, R21, R17, R34 ;  /* 0x0000001115117223 */ /* 0x000fe20000000022 */
[-C--:B------:R-:W-:Y:S01]  /*16a0*/  FFMA R18, R22, R8.reuse, R25 ;  /* 0x0000000816127223 */ /* 0x080fe20000000019 */
[-C--:B------:R-:W-:Y:S01]  /*16b0*/  FFMA R32, R40, R9.reuse, R32 ;  /* 0x0000000928207223 */ /* 0x080fe20000000020 */
[CC--:B------:R-:W-:Y:S01]  /*16c0*/  FFMA R25, R31.reuse, R9.reuse, R24 ;  /* 0x000000091f197223 */ /* 0x0c0fe20000000018 */
[-C--:B------:R-:W-:Y:S01]  /*16d0*/  FFMA R27, R30, R8.reuse, R23 ;  /* 0x000000081e1b7223 */ /* 0x080fe20000000017 */
[-C--:B------:R-:W-:Y:S01]  /*16e0*/  FFMA R24, R22, R9.reuse, R19 ;  /* 0x0000000916187223 */ /* 0x080fe20000000013 */
[-C--:B------:R-:W-:Y:S01]  /*16f0*/  FFMA R37, R31, R8.reuse, R36 ;  /* 0x000000081f257223 */ /* 0x080fe20000000024 */
[CC--:B------:R-:W-:Y:S01]  /*1700*/  FFMA R23, R21.reuse, R8.reuse, R16 ;  /* 0x0000000815177223 */ /* 0x0c0fe20000000010 */
[-C--:B------:R-:W-:Y:S01]  /*1710*/  FFMA R19, R21, R9.reuse, R18 ;  /* 0x0000000915137223 */ /* 0x080fe20000000012 */
[----:B------:R-:W-:Y:S01]  /*1720*/  FFMA R8, R20, R8, R17 ;  /* 0x0000000814087223 */ /* 0x000fe20000000011 */
[-C--:B------:R-:W-:Y:S01]  /*1730*/  FFMA R18, R31, R10.reuse, R32 ;  /* 0x0000000a1f127223 */ /* 0x080fe20000000020 */
[----:B------:R-:W1:Y:S01]  /*1740*/  LDS.64 R16, [R26+0x60] ;  /* 0x000060001a107984 */ /* 0x000e620000000a00 */
[-C--:B------:R-:W-:Y:S01]  /*1750*/  FFMA R24, R21, R10.reuse, R24 ;  /* 0x0000000a15187223 */ /* 0x080fe20000000018 */
[-C--:B------:R-:W-:Y:S01]  /*1760*/  FFMA R25, R30, R10.reuse, R25 ;  /* 0x0000000a1e197223 */ /* 0x080fe20000000019 */
[C---:B------:R-:W-:Y:S01]  /*1770*/  FFMA R32, R20.reuse, R10, R19 ;  /* 0x0000000a14207223 */ /* 0x040fe20000000013 */
[----:B------:R-:W-:Y:S01]  /*1780*/  FFMA R34, R20, R9, R23 ;  /* 0x0000000914227223 */ /* 0x000fe20000000017 */
[C---:B------:R-:W-:Y:S01]  /*1790*/  FFMA R23, R30.reuse, R11, R18 ;  /* 0x0000000b1e177223 */ /* 0x040fe20000000012 */
[----:B------:R-:W-:Y:S01]  /*17a0*/  FFMA R37, R30, R9, R37 ;  /* 0x000000091e257223 */ /* 0x000fe20000000025 */
[----:B------:R-:W2:Y:S01]  /*17b0*/  LDS.64 R18, [R26+0x78] ;  /* 0x000078001a127984 */ /* 0x000ea20000000a00 */
[----:B------:R-:W-:Y:S01]  /*17c0*/  FFMA R24, R20, R11, R24 ;  /* 0x0000000b14187223 */ /* 0x000fe20000000018 */
[-C--:B0-----:R-:W-:Y:S01]  /*17d0*/  FFMA R10, R40, R12.reuse, R35 ;  /* 0x0000000c280a7223 */ /* 0x081fe20000000023 */
[-C--:B------:R-:W-:Y:S01]  /*17e0*/  FFMA R43, R7, R12.reuse, R8 ;  /* 0x0000000c072b7223 */ /* 0x080fe20000000008 */
[----:B------:R-:W-:Y:S01]  /*17f0*/  FFMA R36, R22, R12, R27 ;  /* 0x0000000c16247223 */ /* 0x000fe2000000001b */
[-C--:B------:R-:W-:Y:S01]  /*1800*/  FFMA R44, R40, R13.reuse, R44 ;  /* 0x0000000d282c7223 */ /* 0x080fe2000000002c */
[-C--:B------:R-:W-:Y:S01]  /*1810*/  FFMA R41, R31, R13.reuse, R10 ;  /* 0x0000000d1f297223 */ /* 0x080fe2000000000a */
[-C--:B------:R-:W-:Y:S01]  /*1820*/  FFMA R12, R22, R13.reuse, R37 ;  /* 0x0000000d160c7223 */ /* 0x080fe20000000025 */
[----:B------:R-:W0:Y:S01]  /*1830*/  LDS.128 R8, [R26+0x80] ;  /* 0x000080001a087984 */ /* 0x000e220000000c00 */
[-C--:B------:R-:W-:Y:S01]  /*1840*/  FFMA R27, R7, R13.reuse, R34 ;  /* 0x0000000d071b7223 */ /* 0x080fe20000000022 */
[-C--:B------:R-:W-:Y:S01]  /*1850*/  FFMA R35, R21, R13.reuse, R36 ;  /* 0x0000000d15237223 */ /* 0x080fe20000000024 */
[----:B------:R-:W-:Y:S01]  /*1860*/  FFMA R34, R6, R13, R43 ;  /* 0x0000000d06227223 */ /* 0x000fe2000000002b */
[-C--:B------:R-:W-:Y:S01]  /*1870*/  FFMA R36, R40, R14.reuse, R33 ;  /* 0x0000000e28247223 */ /* 0x080fe20000000021 */
[-C--:B------:R-:W-:Y:S01]  /*1880*/  FFMA R33, R31, R14.reuse, R44 ;  /* 0x0000000e1f217223 */ /* 0x080fe2000000002c */
[-C--:B------:R-:W-:Y:S01]  /*1890*/  FFMA R13, R30, R14.reuse, R41 ;  /* 0x0000000e1e0d7223 */ /* 0x080fe20000000029 */
[-C--:B------:R-:W-:Y:S01]  /*18a0*/  FFMA R37, R21, R14.reuse, R12 ;  /* 0x0000000e15257223 */ /* 0x080fe2000000000c */
[-C--:B------:R-:W-:Y:S01]  /*18b0*/  FFMA R44, R22, R14.reuse, R25 ;  /* 0x0000000e162c7223 */ /* 0x080fe20000000019 */
[-C--:B------:R-:W-:Y:S01]  /*18c0*/  FFMA R41, R7, R14.reuse, R32 ;  /* 0x0000000e07297223 */ /* 0x080fe20000000020 */
        /* <DEDUP_REMOVED lines=12> */
[-C--:B-1----:R-:W-:Y:S01]  /*1990*/  FFMA R15, R21, R16.reuse, R34 ;  /* 0x00000010150f7223 */ /* 0x082fe20000000022 */
[-C--:B------:R-:W-:Y:S01]  /*19a0*/  FFMA R23, R30, R16.reuse, R27 ;  /* 0x000000101e177223 */ /* 0x080fe2000000001b */
[-C--:B------:R-:W-:Y:S01]  /*19b0*/  FFMA R34, R6, R16.reuse, R37 ;  /* 0x0000001006227223 */ /* 0x080fe20000000025 */
[-C--:B------:R-:W-:Y:S01]  /*19c0*/  FFMA R27, R5, R16.reuse, R44 ;  /* 0x00000010051b7223 */ /* 0x080fe2000000002c */
[----:B------:R-:W-:Y:S01]  /*19d0*/  FFMA R41, R31, R16, R14 ;  /* 0x000000101f297223 */ /* 0x000fe2000000000e */
[----:B------:R-:W-:Y:S01]  /*19e0*/  FFMA R32, R20, R17, R15 ;  /* 0x0000001114207223 */ /* 0x000fe2000000000f */
[-C--:B--2---:R-:W-:Y:S01]  /*19f0*/  FFMA R44, R22, R18.reuse, R13 ;  /* 0x00000012162c7223 */ /* 0x084fe2000000000d */
[----:B------:R-:W-:Y:S01]  /*1a00*/  FFMA R37, R7, R18, R12 ;  /* 0x0000001207257223 */ /* 0x000fe2000000000c */
[----:B------:R-:W-:Y:S01]  /*1a10*/  FFMA R36, R20, R16, R33 ;  /* 0x0000001014247223 */ /* 0x000fe20000000021 */
[----:B------:R-:W1:Y:S01]  /*1a20*/  LDS.128 R12, [R26+0xa0] ;  /* 0x0000a0001a0c7984 */ /* 0x000e620000000c00 */
[C---:B------:R-:W-:Y:S01]  /*1a30*/  FFMA R16, R40.reuse, R18, R39 ;  /* 0x0000001228107223 */ /* 0x040fe20000000027 */
[----:B------:R-:W-:Y:S01]  /*1a40*/  FFMA R39, R40, R19, R28 ;  /* 0x0000001328277223 */ /* 0x000fe2000000001c */
[-C--:B------:R-:W-:Y:S01]  /*1a50*/  FFMA R33, R30, R17.reuse, R41 ;  /* 0x000000111e217223 */ /* 0x080fe20000000029 */
[----:B------:R-:W-:Y:S01]  /*1a60*/  FFMA R34, R5, R17, R34 ;  /* 0x0000001105227223 */ /* 0x000fe20000000022 */
[-C--:B------:R-:W-:Y:S01]  /*1a70*/  FFMA R17, R7, R19.reuse, R38 ;  /* 0x0000001307117223 */ /* 0x080fe20000000026 */
[-C--:B------:R-:W-:Y:S01]  /*1a80*/  FFMA R43, R31, R19.reuse, R16 ;  /* 0x000000131f2b7223 */ /* 0x080fe20000000010 */
[-C--:B------:R-:W-:Y:S01]  /*1a90*/  FFMA R16, R22, R19.reuse, R35 ;  /* 0x0000001316107223 */ /* 0x080fe20000000023 */
[----:B------:R-:W-:Y:S01]  /*1aa0*/  FFMA R41, R21, R19, R44 ;  /* 0x0000001315297223 */ /* 0x000fe2000000002c */
[CC--:B0-----:R-:W-:Y:S01]  /*1ab0*/  FFMA R28, R40.reuse, R8.reuse, R29 ;  /* 0x00000008281c7223 */ /* 0x0c1fe2000000001d */
[----:B------:R-:W-:Y:S01]  /*1ac0*/  FFMA R29, R40, R9, R42 ;  /* 0x00000009281d7223 */ /* 0x000fe2000000002a */
[C---:B------:R-:W-:Y:S01]  /*1ad0*/  FFMA R38, R31.reuse, R8, R39 ;  /* 0x000000081f267223 */ /* 0x040fe20000000027 */
[----:B------:R-:W-:Y:S01]  /*1ae0*/  FFMA R18, R6, R19, R37 ;  /* 0x0000001306127223 */ /* 0x000fe20000000025 */
[CC--:B------:R-:W-:Y:S01]  /*1af0*/  FFMA R39, R31.reuse, R9.reuse, R28 ;  /* 0x000000091f277223 */ /* 0x0c0fe2000000001c */
[----:B------:R-:W-:Y:S01]  /*1b00*/  FFMA R40, R31, R10, R29 ;  /* 0x0000000a1f287223 */ /* 0x000fe2000000001d */
[-C--:B------:R-:W-:Y:S01]  /*1b10*/  FFMA R19, R22, R8.reuse, R23 ;  /* 0x0000000816137223 */ /* 0x080fe20000000017 */
[----:B------:R-:W0:Y:S01]  /*1b20*/  LDS.64 R28, [R26+0xb0] ;  /* 0x0000b0001a1c7984 */ /* 0x000e220000000a00 */
[-C--:B------:R-:W-:Y:S01]  /*1b30*/  FFMA R42, R20, R8.reuse, R41 ;  /* 0x00000008142a7223 */ /* 0x080fe20000000029 */
[-C--:B------:R-:W-:Y:S01]  /*1b40*/  FFMA R41, R7, R8.reuse, R36 ;  /* 0x0000000807297223 */ /* 0x080fe20000000024 */
[-C--:B------:R-:W-:Y:S01]  /*1b50*/  FFMA R44, R22, R9.reuse, R33 ;  /* 0x00000009162c7223 */ /* 0x080fe20000000021 */
[C---:B------:R-:W-:Y:S01]  /*1b60*/  FFMA R35, R30.reuse, R8, R43 ;  /* 0x000000081e237223 */ /* 0x040fe2000000002b */
[C---:B------:R-:W-:Y:S01]  /*1b70*/  FFMA R38, R30.reuse, R9, R38 ;  /* 0x000000091e267223 */ /* 0x040fe20000000026 */
[C---:B------:R-:W-:Y:S01]  /*1b80*/  FFMA R39, R30.reuse, R10, R39 ;  /* 0x0000000a1e277223 */ /* 0x040fe20000000027 */
[----:B------:R-:W-:Y:S01]  /*1b90*/  FFMA R40, R30, R11, R40 ;  /* 0x0000000b1e287223 */ /* 0x000fe20000000028 */
[-C--:B------:R-:W-:Y:S01]  /*1ba0*/  FFMA R37, R21, R8.reuse, R16 ;  /* 0x0000000815257223 */ /* 0x080fe20000000010 */
[-C--:B------:R-:W-:Y:S01]  /*1bb0*/  FFMA R36, R6, R8.reuse, R17 ;  /* 0x0000000806247223 */ /* 0x080fe20000000011 */
[----:B------:R-:W-:Y:S01]  /*1bc0*/  FFMA R23, R5, R8, R18 ;  /* 0x0000000805177223 */ /* 0x000fe20000000012 */
[-C--:B------:R-:W-:Y:S01]  /*1bd0*/  FFMA R33, R21, R9.reuse, R19 ;  /* 0x0000000915217223 */ /* 0x080fe20000000013 */
[----:B------:R-:W2:Y:S01]  /*1be0*/  LDS.64 R30, [R26+0xc8] ;  /* 0x0000c8001a1e7984 */ /* 0x000ea20000000a00 */
[-C--:B------:R-:W-:Y:S01]  /*1bf0*/  FFMA R8, R20, R9.reuse, R37 ;  /* 0x0000000914087223 */ /* 0x080fe20000000025 */
[-C--:B------:R-:W-:Y:S01]  /*1c00*/  FFMA R37, R7, R9.reuse, R32 ;  /* 0x0000000907257223 */ /* 0x080fe20000000020 */
[CC--:B------:R-:W-:Y:S01]  /*1c10*/  FFMA R32, R6.reuse, R9.reuse, R41 ;  /* 0x0000000906207223 */ /* 0x0c0fe20000000029 */
[----:B------:R1:W3:Y:S01]  /*1c20*/  LDS.128 R16, [R26+0xd0] ;  /* 0x0000d0001a107984 */ /* 0x0002e20000000c00 */
[C---:B------:R-:W-:Y:S01]  /*1c30*/  FFMA R36, R5.reuse, R9, R36 ;  /* 0x0000000905247223 */ /* 0x040fe20000000024 */
[-C--:B------:R-:W-:Y:S01]  /*1c40*/  FFMA R9, R6, R10.reuse, R37 ;  /* 0x0000000a06097223 */ /* 0x080fe20000000025 */
[-C--:B------:R-:W-:Y:S01]  /*1c50*/  FFMA R37, R5, R10.reuse, R32 ;  /* 0x0000000a05257223 */ /* 0x080fe20000000020 */
[-C--:B------:R-:W-:Y:S01]  /*1c60*/  FFMA R41, R21, R10.reuse, R44 ;  /* 0x0000000a15297223 */ /* 0x080fe2000000002c */
[----:B------:R-:W-:Y:S01]  /*1c70*/  FFMA R44, R20, R10, R33 ;  /* 0x0000000a142c7223 */ /* 0x000fe20000000021 */
[-C--:B------:R-:W-:Y:S01]  /*1c80*/  FFMA R32, R5, R11.reuse, R9 ;  /* 0x0000000b05207223 */ /* 0x080fe20000000009 */
[CC--:B-1----:R-:W-:Y:S01]  /*1c90*/  FFMA R26, R22.reuse, R12.reuse, R35 ;  /* 0x0000000c161a7223 */ /* 0x0c2fe20000000023 */
[----:B------:R-:W-:Y:S01]  /*1ca0*/  FFMA R9, R7, R12, R42 ;  /* 0x0000000c07097223 */ /* 0x000fe2000000002a */
[-C--:B------:R-:W-:Y:S01]  /*1cb0*/  FFMA R12, R22, R14.reuse, R39 ;  /* 0x0000000e160c7223 */ /* 0x080fe20000000027 */
[----:B------:R-:W-:Y:S01]  /*1cc0*/  FFMA R10, R20, R11, R41 ;  /* 0x0000000b140a7223 */ /* 0x000fe20000000029 */
[C---:B------:R-:W-:Y:S01]  /*1cd0*/  FFMA R35, R22.reuse, R13, R38 ;  /* 0x0000000d16237223 */ /* 0x040fe20000000026 */
[----:B------:R-:W-:Y:S01]  /*1ce0*/  FFMA R39, R22, R15, R40 ;  /* 0x0000000f16277223 */ /* 0x000fe20000000028 */
[-C--:B------:R-:W-:Y:S01]  /*1cf0*/  FFMA R33, R21, R13.reuse, R26 ;  /* 0x0000000d15217223 */ /* 0x080fe2000000001a */
[-C--:B------:R-:W-:Y:S01]  /*1d00*/  FFMA R11, R7, R13.reuse, R8 ;  /* 0x0000000d070b7223 */ /* 0x080fe20000000008 */
[----:B------:R-:W-:Y:S01]  /*1d10*/  FFMA R22, R6, R13, R9 ;  /* 0x0000000d06167223 */ /* 0x000fe20000000009 */
[-C--:B------:R-:W-:Y:S01]  /*1d20*/  FFMA R13, R21, R14.reuse, R35 ;  /* 0x0000000e150d7223 */ /* 0x080fe20000000023 */
[-C--:B------:R-:W-:Y:S01]  /*1d30*/  FFMA R8, R20, R14.reuse, R33 ;  /* 0x0000000e14087223 */ /* 0x080fe20000000021 */
[-C--:B------:R-:W-:Y:S01]  /*1d40*/  FFMA R9, R7, R14.reuse, R44 ;  /* 0x0000000e07097223 */ /* 0x080fe2000000002c */
[-C--:B------:R-:W-:Y:S01]  /*1d50*/  FFMA R44, R6, R14.reuse, R11 ;  /* 0x0000000e062c7223 */ /* 0x080fe2000000000b */
[----:B------:R-:W-:Y:S01]  /*1d60*/  FFMA R35, R5, R14, R22 ;  /* 0x0000000e05237223 */ /* 0x000fe20000000016 */
[CC--:B------:R-:W-:Y:S01]  /*1d70*/  FFMA R33, R21.reuse, R15.reuse, R12 ;  /* 0x0000000f15217223 */ /* 0x0c0fe2000000000c */
[CC--:B------:R-:W-:Y:S01]  /*1d80*/  FFMA R12, R20.reuse, R15.reuse, R13 ;  /* 0x0000000f140c7223 */ /* 0x0c0fe2000000000d */
[-C--:B0-----:R-:W-:Y:S01]  /*1d90*/  FFMA R14, R21, R28.reuse, R39 ;  /* 0x0000001c150e7223 */ /* 0x081fe20000000027 */
[-C--:B------:R-:W-:Y:S01]  /*1da0*/  FFMA R11, R7, R15.reuse, R10 ;  /* 0x0000000f070b7223 */ /* 0x080fe2000000000a */
[-C--:B------:R-:W-:Y:S01]  /*1db0*/  FFMA R13, R20, R28.reuse, R33 ;  /* 0x0000001c140d7223 */ /* 0x080fe20000000021 */
[----:B------:R-:W-:Y:S01]  /*1dc0*/  FFMA R10, R6, R15, R9 ;  /* 0x0000000f060a7223 */ /* 0x000fe20000000009 */
[----:B------:R-:W-:Y:S01]  /*1dd0*/  FFMA R14, R20, R29, R14 ;  /* 0x0000001d140e7223 */ /* 0x000fe2000000000e */
[-C--:B------:R-:W-:Y:S01]  /*1de0*/  FFMA R38, R6, R28.reuse, R11 ;  /* 0x0000001c06267223 */ /* 0x080fe2000000000b */
[C---:B------:R-:W-:Y:S01]  /*1df0*/  FFMA R44, R5.reuse, R15, R44 ;  /* 0x0000000f052c7223 */ /* 0x040fe2000000002c */
[----:B------:R-:W-:-:S02]  /*1e00*/  FFMA R33, R5, R28, R10 ;  /* 0x0000001c05217223 */ /* 0x000fc4000000000a */
[----:B------:R-:W-:Y:S01]  /*1e10*/  FFMA R38, R5, R29, R38 ;  /* 0x0000001d05267223 */ /* 0x000fe20000000026 */
[C---:B--2---:R-:W-:Y:S01]  /*1e20*/  FFMA R9, R7.reuse, R30, R8 ;  /* 0x0000001e07097223 */ /* 0x044fe20000000008 */
[C---:B------:R-:W-:Y:S01]  /*1e30*/  FFMA R11, R7.reuse, R31, R12 ;  /* 0x0000001f070b7223 */ /* 0x040fe2000000000c */
[CC--:B---3--:R-:W-:Y:S01]  /*1e40*/  FFMA R13, R7.reuse, R16.reuse, R13 ;  /* 0x00000010070d7223 */ /* 0x0c8fe2000000000d */
[----:B------:R-:W-:Y:S01]  /*1e50*/  FFMA R7, R7, R17, R14 ;  /* 0x0000001107077223 */ /* 0x000fe2000000000e */
[C---:B------:R-:W-:Y:S01]  /*1e60*/  FFMA R8, R6.reuse, R31, R9 ;  /* 0x0000001f06087223 */ /* 0x040fe20000000009 */
[C---:B------:R-:W-:Y:S01]  /*1e70*/  FFMA R28, R6.reuse, R16, R11 ;  /* 0x00000010061c7223 */ /* 0x040fe2000000000b */
[CC--:B------:R-:W-:Y:S01]  /*1e80*/  FFMA R13, R6.reuse, R17.reuse, R13 ;  /* 0x00000011060d7223 */ /* 0x0c0fe2000000000d */
[----:B------:R-:W-:Y:S01]  /*1e90*/  FFMA R6, R6, R18, R7 ;  /* 0x0000001206067223 */ /* 0x000fe20000000007 */
[C---:B------:R-:W-:Y:S01]  /*1ea0*/  FFMA R39, R5.reuse, R16, R8 ;  /* 0x0000001005277223 */ /* 0x040fe20000000008 */
[C---:B------:R-:W-:Y:S01]  /*1eb0*/  FFMA R28, R5.reuse, R17, R28 ;  /* 0x00000011051c7223 */ /* 0x040fe2000000001c */
[C---:B------:R-:W-:Y:S01]  /*1ec0*/  FFMA R29, R5.reuse, R18, R13 ;  /* 0x00000012051d7223 */ /* 0x040fe2000000000d */
[----:B------:R-:W-:Y:S01]  /*1ed0*/  FFMA R42, R5, R19, R6 ;  /* 0x00000013052a7223 */ /* 0x000fe20000000006 */
[----:B------:R-:W-:Y:S06]  /*1ee0*/  BRA.U UP0, `(.L_x_16) ;  /* 0xffffffe500dc7547 */ /* 0x000fec000b83ffff */
[----:B------:R-:W0:Y:S01]  /*1ef0*/  S2R R0, SR_TID.X ;  /* 0x0000000000007919 */ /* 0x000e220000002100 */
[----:B------:R-:W1:Y:S01]  /*1f00*/  LDC.64 R2, c[0x0][0x390] ;  /* 0x0000e400ff027b82 */ /* 0x000e620000000a00 */
[----:B------:R-:W-:Y:S02]  /*1f10*/  MOV R7, UR10 ;  /* 0x0000000a00077c02 */ /* 0x000fe40008000f00 */
[--C-:B0-----:R-:W-:Y:S02]  /*1f20*/  SHF.R.U32.HI R5, RZ, 0x4, R0.reuse ;  /* 0x00000004ff057819 */ /* 0x101fe40000011600 */
[----:B------:R-:W-:Y:S02]  /*1f30*/  LOP3.LUT R6, R0, 0x3f, RZ, 0xc0, !PT ;  /* 0x0000003f00067812 */ /* 0x000fe400078ec0ff */
[----:B------:R-:W-:Y:S02]  /*1f40*/  SHF.R.U32.HI R4, RZ, 0x5, R0 ;  /* 0x00000005ff047819 */ /* 0x000fe40000011600 */
[----:B------:R-:W-:-:S02]  /*1f50*/  LOP3.LUT R5, R5, 0x4, RZ, 0xc0, !PT ;  /* 0x0000000405057812 */ /* 0x000fc400078ec0ff */
[----:B------:R-:W-:Y:S02]  /*1f60*/  LEA R0, R6, UR5, 0xc ;  /* 0x0000000506007c11 */ /* 0x000fe4000f8e60ff */
[----:B------:R-:W-:Y:S02]  /*1f70*/  LOP3.LUT R4, R4, 0x4, RZ, 0xc0, !PT ;  /* 0x0000000404047812 */ /* 0x000fe400078ec0ff */
[----:B------:R-:W-:Y:S02]  /*1f80*/  IADD3 R5, PT, PT, R5, R0, RZ ;  /* 0x0000000005057210 */ /* 0x000fe40007ffe0ff */
[----:B------:R-:W-:-:S04]  /*1f90*/  LEA R0, R7, R4, 0x3 ;  /* 0x0000000407007211 */ /* 0x000fc800078e18ff */
[----:B------:R-:W-:-:S05]  /*1fa0*/  LEA R5, R0, R5, 0x6 ;  /* 0x0000000500057211 */ /* 0x000fca00078e30ff */
[----:B-1----:R-:W-:-:S05]  /*1fb0*/  IMAD.WIDE R2, R5, 0x4, R2 ;  /* 0x0000000405027825 */ /* 0x002fca00078e0202 */
        /* <DEDUP_REMOVED lines=17> */
.L_x_17:
        /* <DEDUP_REMOVED lines=11> */
.L_x_22:


//--------------------- .text.tvm_conv_default_kernel --------------------------
	.section	.text.tvm_conv_default_kernel,"ax",@progbits
	.align	128
        .global         tvm_conv_default_kernel
        .type           tvm_conv_default_kernel,@function
        .size           tvm_conv_default_kernel,(.L_x_23 - tvm_conv_default_kernel)
        .other          tvm_conv_default_kernel,@"STO_CUDA_ENTRY STV_DEFAULT"
tvm_conv_default_kernel:
.text.tvm_conv_default_kernel:
[----:B------:R-:W-:Y:S01]  /*0000*/  LDC R1, c[0x0][0x37c] ;  /* 0x0000df00ff017b82 */ /* 0x000fe20000000800 */
[----:B------:R-:W0:Y:S01]  /*0010*/  S2R R11, SR_TID.X ;  /* 0x00000000000b7919 */ /* 0x000e220000002100 */
[----:B------:R-:W-:Y:S01]  /*0020*/  MOV R2, 0x400 ;  /* 0x0000040000027802 */ /* 0x000fe20000000f00 */
[----:B------:R-:W1:Y:S01]  /*0030*/  LDCU.64 UR4, c[0x0][0x380] ;  /* 0x00007000ff0477ac */ /* 0x000e620008000a00 */
[----:B------:R-:W-:Y:S01]  /*0040*/  HFMA2 R49, -RZ, RZ, 0, 0 ;  /* 0x00000000ff317431 */ /* 0x000fe200000001ff */
[----:B------:R-:W2:Y:S01]  /*0050*/  S2R R9, SR_TID.Y ;  /* 0x0000000000097919 */ /* 0x000ea20000002200 */
[----:B------:R-:W-:Y:S01]  /*0060*/  IADD3 R3, PT, PT, R2, 0x600, RZ ;  /* 0x0000060002037810 */ /* 0x000fe20007ffe0ff */
[----:B------:R-:W-:Y:S01]  /*0070*/  HFMA2 R43, -RZ, RZ, 0, 0 ;  /* 0x00000000ff2b7431 */ /* 0x000fe200000001ff */
[----:B------:R-:W-:Y:S01]  /*0080*/  CS2R R86, SRZ ;  /* 0x0000000000567805 */ /* 0x000fe2000001ff00 */
[----:B------:R-:W3:Y:S01]  /*0090*/  S2R R5, SR_CgaCtaId ;  /* 0x0000000000057919 */ /* 0x000ee20000008800 */
[----:B------:R-:W-:Y:S01]  /*00a0*/  HFMA2 R111, -RZ, RZ, 0, 0 ;  /* 0x00000000ff6f7431 */ /* 0x000fe200000001ff */
[----:B------:R-:W-:Y:S01]  /*00b0*/  CS2R R68, SRZ ;  /* 0x0000000000447805 */ /* 0x000fe2000001ff00 */
[----:B------:R-:W-:Y:S01]  /*00c0*/  HFMA2 R50, -RZ, RZ, 0, 0 ;  /* 0x00000000ff327431 */ /* 0x000fe200000001ff */
[----:B------:R-:W4:Y:S01]  /*00d0*/  S2R R8, SR_TID.Z ;  /* 0x0000000000087919 */ /* 0x000f220000002300 */
[----:B------:R-:W-:Y:S01]  /*00e0*/  HFMA2 R22, -RZ, RZ, 0, 0 ;  /* 0x00000000ff167431 */ /* 0x000fe200000001ff */
[----:B------:R-:W-:-:S02]  /*00f0*/  CS2R R66, SRZ ;  /* 0x0000000000427805 */ /* 0x000fc4000001ff00 */
[----:B------:R-:W-:Y:S01]  /*0100*/  CS2R R106, SRZ ;  /* 0x00000000006a7805 */ /* 0x000fe2000001ff00 */
[----:B------:R-:W5:Y:S01]  /*0110*/  S2R R15, SR_CTAID.Z ;  /* 0x00000000000f7919 */ /* 0x000f620000002700 */
[----:B------:R-:W-:Y:S02]  /*0120*/  CS2R R84, SRZ ;  /* 0x0000000000547805 */ /* 0x000fe4000001ff00 */
[----:B------:R-:W-:Y:S02]  /*0130*/  CS2R R44, SRZ ;  /* 0x00000000002c7805 */ /* 0x000fe4000001ff00 */
[----:B------:R-:W-:Y:S01]  /*0140*/  CS2R R60, SRZ ;  /* 0x00000000003c7805 */ /* 0x000fe2000001ff00 */
[----:B------:R-:W5:Y:S01]  /*0150*/  S2R R14, SR_CTAID.Y ;  /* 0x00000000000e7919 */ /* 0x000f620000002600 */
[----:B-1----:R-:W-:Y:S01]  /*0160*/  UIADD3 UR4, UP0, UPT, UR4, 0x4, URZ ;  /* 0x0000000404047890 */ /* 0x002fe2000ff1e0ff */
[----:B------:R-:W-:Y:S02]  /*0170*/  CS2R R94, SRZ ;  /* 0x00000000005e7805 */ /* 0x000fe4000001ff00 */
[----:B------:R-:W-:-:S02]  /*0180*/  MOV R40, RZ ;  /* 0x000000ff00287202 */ /* 0x000fc40000000f00 */
[----:B------:R-:W-:Y:S02]  /*0190*/  CS2R R98, SRZ ;  /* 0x0000000000627805 */ /* 0x000fe4000001ff00 */
[----:B------:R-:W-:Y:S02]  /*01a0*/  CS2R R100, SRZ ;  /* 0x0000000000647805 */ /* 0x000fe4000001ff00 */
[----:B------:R-:W-:Y:S02]  /*01b0*/  CS2R R82, SRZ ;  /* 0x0000000000527805 */ /* 0x000fe4000001ff00 */
[----:B------:R-:W-:Y:S02]  /*01c0*/  MOV R115, RZ ;  /* 0x000000ff00737202 */ /* 0x000fe40000000f00 */
[----:B------:R-:W-:Y:S02]  /*01d0*/  CS2R R92, SRZ ;  /* 0x00000000005c7805 */ /* 0x000fe4000001ff00 */
[----:B------:R-:W-:-:S02]  /*01e0*/  CS2R R58, SRZ ;  /* 0x00000000003a7805 */ /* 0x000fc4000001ff00 */
[----:B------:R-:W-:Y:S02]  /*01f0*/  MOV R57, RZ ;  /* 0x000000ff00397202 */ /* 0x000fe40000000f00 */
[----:B------:R-:W-:Y:S02]  /*0200*/  CS2R R64, SRZ ;  /* 0x0000000000407805 */ /* 0x000fe4000001ff00 */
[----:B0-----:R-:W-:Y:S02]  /*0210*/  PRMT R0, R11, 0x9910, RZ ;  /* 0x000099100b007816 */ /* 0x001fe400000000ff */
[----:B------:R-:W-:Y:S02]  /*0220*/  CS2R R36, SRZ ;  /* 0x0000000000247805 */ /* 0x000fe4000001ff00 */
[----:B------:R-:W-:Y:S02]  /*0230*/  MOV R104, RZ ;  /* 0x000000ff00687202 */ /* 0x000fe40000000f00 */
[----:B------:R-:W-:Y:S01]  /*0240*/  CS2R R88, SRZ ;  /* 0x0000000000587805 */ /* 0x000fe2000001ff00 */
[C---:B--2---:R-:W-:Y:S01]  /*0250*/  IMAD R4, R9.reuse, 0xc, R11 ;  /* 0x0000000c09047824 */ /* 0x044fe200078e020b */
[----:B------:R-:W-:Y:S01]  /*0260*/  LEA R20, R9, R11, 0x6 ;  /* 0x0000000b09147211 */ /* 0x000fe200078e30ff */
[----:B------:R-:W-:Y:S01]  /*0270*/  IMAD R0, R0, 0x56, RZ ;  /* 0x0000005600007824 */ /* 0x000fe200078e02ff */
[----:B------:R-:W-:-:S02]  /*0280*/  CS2R R102, SRZ ;  /* 0x0000000000667805 */ /* 0x000fc4000001ff00 */
[C---:B---3--:R-:W-:Y:S02]  /*0290*/  LEA R24, R5.reuse, R2, 0x18 ;  /* 0x0000000205187211 */ /* 0x048fe400078ec0ff */
[----:B------:R-:W-:Y:S02]  /*02a0*/  CS2R R96, SRZ ;  /* 0x0000000000607805 */ /* 0x000fe4000001ff00 */
[----:B------:R-:W-:Y:S02]  /*02b0*/  LEA R5, R5, R3, 0x18 ;  /* 0x0000000305057211 */ /* 0x000fe400078ec0ff */
[----:B------:R-:W-:Y:S02]  /*02c0*/  CS2R R62, SRZ ;  /* 0x00000000003e7805 */ /* 0x000fe4000001ff00 */
[----:B------:R-:W-:Y:S02]  /*02d0*/  LOP3.LUT R0, R0, 0xffff, RZ, 0xc0, !PT ;  /* 0x0000ffff00007812 */ /* 0x000fe400078ec0ff */
[----:B------:R-:W-:-:S02]  /*02e0*/  CS2R R46, SRZ ;  /* 0x00000000002e7805 */ /* 0x000fc4000001ff00 */
[C---:B----4-:R-:W-:Y:S01]  /*02f0*/  LEA R16, R8.reuse, R9, 0x1 ;  /* 0x0000000908107211 */ /* 0x050fe200078e08ff */
[----:B------:R-:W-:Y:S01]  /*0300*/  IMAD R10, R8, 0x60, R5 ;  /* 0x00000060080a7824 */ /* 0x000fe200078e0205 */
[----:B------:R-:W-:Y:S02]  /*0310*/  SHF.R.U32.HI R3, RZ, 0x8, R0 ;  /* 0x00000008ff037819 */ /* 0x000fe40000011600 */
[----:B------:R-:W-:Y:S02]  /*0320*/  CS2R R90, SRZ ;  /* 0x00000000005a7805 */ /* 0x000fe4000001ff00 */
[----:B------:R-:W-:Y:S01]  /*0330*/  ISETP.GT.U32.AND P4, PT, R4, 0x17, PT ;  /* 0x000000170400780c */ /* 0x000fe20003f84070 */
[----:B------:R-:W-:Y:S01]  /*0340*/  IMAD R4, R8, 0x18, R4 ;  /* 0x0000001808047824 */ /* 0x000fe200078e0204 */
[----:B------:R-:W-:Y:S01]  /*0350*/  PRMT R6, R3, 0x9910, RZ ;  /* 0x0000991003067816 */ /* 0x000fe200000000ff */
[----:B------:R-:W-:Y:S01]  /*0360*/  IMAD R2, R16, 0x30, RZ ;  /* 0x0000003010027824 */ /* 0x000fe200078e02ff */
[----:B-----5:R-:W-:Y:S01]  /*0370*/  LEA R18, R15, R8, 0x2 ;  /* 0x000000080f127211 */ /* 0x020fe200078e10ff */
[----:B------:R-:W-:Y:S01]  /*0380*/  UIADD3.X UR5, UPT, UPT, URZ, UR5, URZ, UP0, !UPT ;  /* 0x00000005ff057290 */ /* 0x000fe200087fe4ff */
[C---:B------:R-:W-:Y:S01]  /*0390*/  ISETP.GT.U32.AND P3, PT, R4.reuse, 0x5f, PT ;  /* 0x0000005f0400780c */ /* 0x040fe20003f64070 */
[C-C-:B------:R-:W-:Y:S01]  /*03a0*/  IMAD R25, R11.reuse, 0x3, R2.reuse ;  /* 0x000000030b197824 */ /* 0x140fe200078e0202 */
[----:B------:R-:W-:Y:S01]  /*03b0*/  LEA R12, R4, R5, 0x2 ;  /* 0x00000005040c7211 */ /* 0x000fe200078e10ff */
[----:B------:R-:W-:Y:S01]  /*03c0*/  IMAD R8, R8, -0x40, R2 ;  /* 0xffffffc008087824 */ /* 0x000fe200078e0202 */
[----:B------:R-:W-:Y:S01]  /*03d0*/  LEA R4, R6, R6, 0x1 ;  /* 0x0000000606047211 */ /* 0x000fe200078e08ff */
[----:B------:R-:W0:Y:S01]  /*03e0*/  LDCU.64 UR6, c[0x0][0x358] ;  /* 0x00006b00ff0677ac */ /* 0x000e220008000a00 */
[----:B------:R-:W-:Y:S01]  /*03f0*/  SHF.L.U32 R0, R14, 0x2, RZ ;  /* 0x000000020e007819 */ /* 0x000fe200000006ff */
[----:B------:R-:W-:Y:S01]  /*0400*/  IMAD R8, R11, 0x3, R8 ;  /* 0x000000030b087824 */ /* 0x000fe200078e0208 */
[----:B------:R-:W-:-:S02]  /*0410*/  IADD3 R4, PT, PT, RZ, -R4, RZ ;  /* 0x80000004ff047210 */ /* 0x000fc40007ffe0ff */
[----:B------:R-:W-:Y:S02]  /*0420*/  SHF.R.U32.HI R7, RZ, 0x6, R25 ;  /* 0x00000006ff077819 */ /* 0x000fe40000011619 */
[----:B------:R-:W-:Y:S02]  /*0430*/  IADD3 R2, PT, PT, R25, 0x1, RZ ;  /* 0x0000000119027810 */ /* 0x000fe40007ffe0ff */
[----:B------:R-:W-:Y:S02]  /*0440*/  PRMT R6, R4, 0x7710, RZ ;  /* 0x0000771004067816 */ /* 0x000fe400000000ff */
[----:B------:R-:W-:Y:S02]  /*0450*/  LOP3.LUT P0, RZ, R7, R0, RZ, 0xfc, !PT ;  /* 0x0000000007ff7212 */ /* 0x000fe4000780fcff */
[----:B------:R-:W-:Y:S02]  /*0460*/  IADD3 R7, PT, PT, R0, R7, RZ ;  /* 0x0000000700077210 */ /* 0x000fe40007ffe0ff */
[----:B------:R-:W-:-:S02]  /*0470*/  SHF.R.U32.HI R5, RZ, 0x6, R2 ;  /* 0x00000006ff057819 */ /* 0x000fc40000011602 */
[----:B------:R-:W-:Y:S02]  /*0480*/  IADD3 R4, PT, PT, R25, 0x2, RZ ;  /* 0x0000000219047810 */ /* 0x000fe40007ffe0ff */
[----:B------:R-:W-:Y:S02]  /*0490*/  IADD3 R2, PT, PT, R6, R11, RZ ;  /* 0x0000000b06027210 */ /* 0x000fe40007ffe0ff */
[----:B------:R-:W-:Y:S01]  /*04a0*/  LEA R18, R18, R9, 0x1 ;  /* 0x0000000912127211 */ /* 0x000fe200078e08ff */
[----:B------:R-:W-:Y:S01]  /*04b0*/  HFMA2 R9, -RZ, RZ, 0, 0 ;  /* 0x00000000ff097431 */ /* 0x000fe200000001ff */
[----:B------:R-:W-:Y:S02]  /*04c0*/  LOP3.LUT R3, R3, 0xffff, RZ, 0xc0, !PT ;  /* 0x0000ffff03037812 */ /* 0x000fe400078ec0ff */
[----:B------:R-:W-:Y:S02]  /*04d0*/  ISETP.GT.U32.OR P0, PT, R7, 0x40, !P0 ;  /* 0x000000400700780c */ /* 0x000fe40004704470 */
[----:B------:R-:W-:-:S02]  /*04e0*/  SHF.R.U32.HI R7, RZ, 0x6, R4 ;  /* 0x00000006ff077819 */ /* 0x000fc40000011604 */
[----:B------:R-:W-:Y:S02]  /*04f0*/  PRMT R13, R2, 0x9910, RZ ;  /* 0x00009910020d7816 */ /* 0x000fe400000000ff */
[----:B------:R-:W-:Y:S02]  /*0500*/  LEA R2, R18, R3, 0x2 ;  /* 0x0000000312027211 */ /* 0x000fe400078e10ff */
[----:B------:R-:W-:Y:S02]  /*0510*/  CS2R R18, SRZ ;  /* 0x0000000000127805 */ /* 0x000fe4000001ff00 */
[----:B------:R-:W-:Y:S02]  /*0520*/  SHF.L.U32 R20, R20, 0x1, RZ ;  /* 0x0000000114147819 */ /* 0x000fe400000006ff */
[----:B------:R-:W-:Y:S01]  /*0530*/  LOP3.LUT P1, RZ, R5, R0, RZ, 0xfc, !PT ;  /* 0x0000000005ff7212 */ /* 0x000fe2000782fcff */
[----:B------:R-:W-:Y:S01]  /*0540*/  IMAD R2, R2, 0x240, RZ ;  /* 0x0000024002027824 */ /* 0x000fe200078e02ff */
[----:B------:R-:W-:-:S02]  /*0550*/  IADD3 R5, PT, PT, R0, R5, RZ ;  /* 0x0000000500057210 */ /* 0x000fc40007ffe0ff */
[----:B------:R-:W-:Y:S02]  /*0560*/  LOP3.LUT P2, RZ, R7, R0, RZ, 0xfc, !PT ;  /* 0x0000000007ff7212 */ /* 0x000fe4000784fcff */
[----:B------:R-:W-:Y:S02]  /*0570*/  LEA R3, R16, R3, 0x2 ;  /* 0x0000000310037211 */ /* 0x000fe400078e10ff */
[----:B------:R-:W-:Y:S02]  /*0580*/  CS2R R16, SRZ ;  /* 0x0000000000107805 */ /* 0x000fe4000001ff00 */
[----:B------:R-:W-:Y:S02]  /*0590*/  IADD3 R26, PT, PT, R8, 0x1, RZ ;  /* 0x00000001081a7810 */ /* 0x000fe40007ffe0ff */
[----:B------:R-:W-:Y:S02]  /*05a0*/  IADD3 R0, PT, PT, R0, R7, RZ ;  /* 0x0000000700007210 */ /* 0x000fe40007ffe0ff */
[----:B------:R-:W-:-:S02]  /*05b0*/  CS2R R6, SRZ ;  /* 0x0000000000067805 */ /* 0x000fc4000001ff00 */
[-C--:B------:R-:W-:Y:S02]  /*05c0*/  LEA R23, R20, R24.reuse, 0x2 ;  /* 0x0000001814177211 */ /* 0x080fe400078e10ff */
[----:B------:R-:W-:Y:S02]  /*05d0*/  LEA R13, R13, R13, 0x1 ;  /* 0x0000000d0d0d7211 */ /* 0x000fe400078e08ff */
[----:B------:R-:W-:Y:S02]  /*05e0*/  LEA R24, R25, R24, 0x2 ;  /* 0x0000001819187211 */ /* 0x000fe400078e10ff */
[----:B------:R-:W-:Y:S02]  /*05f0*/  LEA R27, R14, R25, 0x8 ;  /* 0x000000190e1b7211 */ /* 0x000fe400078e40ff */
[----:B------:R-:W-:Y:S02]  /*0600*/  ISETP.GT.U32.OR P4, PT, R11, 0xb, P4 ;  /* 0x0000000b0b00780c */ /* 0x000fe40002784470 */
[----:B------:R-:W-:-:S02]  /*0610*/  ISETP.GT.U32.OR P3, PT, R3, 0x1f, P3 ;  /* 0x0000001f0300780c */ /* 0x000fc40001f64470 */
[----:B------:R-:W-:Y:S02]  /*0620*/  IADD3 R52, PT, PT, R8, 0x2, RZ ;  /* 0x0000000208347810 */ /* 0x000fe40007ffe0ff */
[----:B------:R-:W-:Y:S02]  /*0630*/  LOP3.LUT R25, R26, 0x3f, RZ, 0xc0, !PT ;  /* 0x0000003f1a197812 */ /* 0x000fe400078ec0ff */
[----:B------:R-:W-:Y:S01]  /*0640*/  ISETP.GT.U32.OR P2, PT, R0, 0x40, !P2 ;  /* 0x000000400000780c */ /* 0x000fe20005744470 */
[----:B------:R-:W-:Y:S01]  /*0650*/  HFMA2 R0, -RZ, RZ, 0, 0 ;  /* 0x00000000ff007431 */ /* 0x000fe200000001ff */
[----:B------:R-:W-:Y:S02]  /*0660*/  ISETP.GT.U32.OR P1, PT, R5, 0x40, !P1 ;  /* 0x000000400500780c */ /* 0x000fe40004f24470 */
[----:B------:R-:W-:Y:S02]  /*0670*/  CS2R R4, SRZ ;  /* 0x0000000000047805 */ /* 0x000fe4000001ff00 */
[----:B------:R-:W-:-:S02]  /*0680*/  LOP3.LUT R13, R2, 0xff, R13, 0xf8, !PT ;  /* 0x000000ff020d7812 */ /* 0x000fc400078ef80d */
[----:B------:R-:W-:Y:S02]  /*0690*/  CS2R R2, SRZ ;  /* 0x0000000000027805 */ /* 0x000fe4000001ff00 */
[----:B------:R-:W-:Y:S02]  /*06a0*/  MOV R11, RZ ;  /* 0x000000ff000b7202 */ /* 0x000fe40000000f00 */
[----:B------:R-:W-:Y:S02]  /*06b0*/  MOV R21, RZ ;  /* 0x000000ff00157202 */ /* 0x000fe40000000f00 */
[----:B------:R-:W-:Y:S02]  /*06c0*/  PLOP3.LUT P3, PT, P3, P4, PT, 0xf8, 0x8f ;  /* 0x00000000008f781c */ /* 0x000fe40001f69f70 */
[----:B------:R-:W-:Y:S02]  /*06d0*/  IADD3 R27, PT, PT, R27, -0x41, RZ ;  /* 0xffffffbf1b1b7810 */ /* 0x000fe40007ffe0ff */
[----:B------:R-:W-:-:S02]  /*06e0*/  LOP3.LUT R26, R8, 0x3f, RZ, 0xc0, !PT ;  /* 0x0000003f081a7812 */ /* 0x000fc400078ec0ff */
[----:B------:R-:W-:Y:S02]  /*06f0*/  LOP3.LUT R52, R52, 0x3f, RZ, 0xc0, !PT ;  /* 0x0000003f34347812 */ /* 0x000fe400078ec0ff */
[----:B0-----:R-:W-:-:S07]  /*0700*/  IADD3 R53, PT, PT, -R25, 0x40, RZ ;  /* 0x0000004019357810 */ /* 0x001fce0007ffe1ff */
.L_x_19:
[C---:B------:R-:W-:Y:S01]  /*0710*/  IMAD R54, R6.reuse, 0x9, R13 ;  /* 0x0000000906367824 */ /* 0x040fe200078e020d */
[----:B------:R-:W-:Y:S02]  /*0720*/  LEA R55, R6, R27, 0xc ;  /* 0x0000001b06377211 */ /* 0x000fe400078e60ff */
[----:B------:R-:W-:-:S07]  /*0730*/  MOV R56, 0xfffffffd ;  /* 0xfffffffd00387802 */ /* 0x000fce0000000f00 */
.L_x_18:
[----:B------:R-:W0:Y:S01]  /*0740*/  LDC.64 R34, c[0x0][0x388] ;  /* 0x0000e200ff227b82 */ /* 0x000e220000000a00 */
[----:B------:R-:W-:Y:S01]  /*0750*/  IADD3 R30, PT, PT, R56, 0x3, RZ ;  /* 0x00000003381e7810 */ /* 0x000fe20007ffe0ff */
[----:B------:R-:W-:Y:S01]  /*0760*/  HFMA2 R41, -RZ, RZ, 0, 0 ;  /* 0x00000000ff297431 */ /* 0x000fe200000001ff */
[----:B------:R-:W-:Y:S02]  /*0770*/  IADD3 R28, PT, PT, -R26, 0x40, RZ ;  /* 0x000000401a1c7810 */ /* 0x000fe40007ffe1ff */
[----:B------:R-:W-:Y:S02]  /*0780*/  IADD3 R29, PT, PT, -R52, 0x40, RZ ;  /* 0x00000040341d7810 */ /* 0x000fe40007ffe1ff */
[----:B------:R-:W-:Y:S02]  /*0790*/  LOP3.LUT P4, RZ, R30, 0x3f, R8, 0xf8, !PT ;  /* 0x0000003f1eff7812 */ /* 0x000fe4000788f808 */
[-C--:B------:R-:W-:Y:S02]  /*07a0*/  LOP3.LUT P5, RZ, R52, R30.reuse, RZ, 0xfc, !PT ;  /* 0x0000001e34ff7212 */ /* 0x080fe400078afcff */
[----:B------:R-:W-:-:S02]  /*07b0*/  LOP3.LUT P6, RZ, R25, R30, RZ, 0xfc, !PT ;  /* 0x0000001e19ff7212 */ /* 0x000fc400078cfcff */
[C---:B------:R-:W-:Y:S02]  /*07c0*/  ISETP.GT.U32.OR P4, PT, R30.reuse, R28, !P4 ;  /* 0x0000001c1e00720c */ /* 0x040fe40006784470 */
[C---:B------:R-:W-:Y:S02]  /*07d0*/  ISETP.GT.U32.OR P5, PT, R30.reuse, R29, !P5 ;  /* 0x0000001d1e00720c */ /* 0x040fe40006fa4470 */
[----:B------:R-:W-:Y:S01]  /*07e0*/  ISETP.GT.U32.OR P6, PT, R30, R53, !P6 ;  /* 0x000000351e00720c */ /* 0x000fe200077c4470 */
[----:B------:R-:W-:Y:S01]  /*07f0*/  BAR.SYNC.DEFER_BLOCKING 0x0 ;  /* 0x0000000000007b1d */ /* 0x000fe20000010000 */
[----:B------:R-:W-:Y:S02]  /*0800*/  PLOP3.LUT P4, PT, P0, P4, PT, 0xf8, 0x8f ;  /* 0x00000000008f781c */ /* 0x000fe40000789f70 */
[----:B------:R-:W-:Y:S02]  /*0810*/  PLOP3.LUT P6, PT, P1, P6, PT, 0xf8, 0x8f ;  /* 0x00000000008f781c */ /* 0x000fe40000fcdf70 */
[----:B------:R-:W-:Y:S01]  /*0820*/  PLOP3.LUT P5, PT, P2, P5, PT, 0xf8, 0x8f ;  /* 0x00000000008f781c */ /* 0x000fe200017abf70 */
[----:B0-----:R-:W-:Y:S01]  /*0830*/  IMAD.WIDE.U32 R34, R54, 0x4, R34 ;  /* 0x0000000436227825 */ /* 0x001fe200078e0022 */
[----:B------:R-:W-:-:S02]  /*0840*/  MOV R32, UR4 ;  /* 0x0000000400207c02 */ /* 0x000fc40008000f00 */
[----:B------:R-:W-:Y:S02]  /*0850*/  MOV R33, UR5 ;  /* 0x0000000500217c02 */ /* 0x000fe40008000f00 */
[----:B------:R-:W-:Y:S01]  /*0860*/  MOV R39, RZ ;  /* 0x000000ff00277202 */ /* 0x000fe20000000f00 */
[----:B------:R-:W2:Y:S01]  /*0870*/  @!P3 LDG.E.CONSTANT R105, desc[UR6][R34.64] ;  /* 0x000000062269b981 */ /* 0x000ea2000c1e9900 */
[----:B------:R-:W-:Y:S01]  /*0880*/  MOV R51, RZ ;  /* 0x000000ff00337202 */ /* 0x000fe20000000f00 */
[----:B------:R-:W-:-:S05]  /*0890*/  IMAD.WIDE R32, R55, 0x4, R32 ;  /* 0x0000000437207825 */ /* 0x000fca00078e0220 */
[----:B------:R-:W3:Y:S04]  /*08a0*/  @!P4 LDG.E.CONSTANT R39, desc[UR6][R32.64+-0x4] ;  /* 0xfffffc062027c981 */ /* 0x000ee8000c1e9900 */
[----:B------:R-:W4:Y:S04]  /*08b0*/  @!P6 LDG.E.CONSTANT R41, desc[UR6][R32.64] ;  /* 0x000000062029e981 */ /* 0x000f28000c1e9900 */
[----:B------:R-:W5:Y:S01]  /*08c0*/  @!P5 LDG.E.CONSTANT R51, desc[UR6][R32.64+0x4] ;  /* 0x000004062033d981 */ /* 0x000f62000c1e9900 */
[----:B------:R-:W-:-:S04]  /*08d0*/  IADD3 R56, PT, PT, R56, 0x1, RZ ;  /* 0x0000000138387810 */ /* 0x000fc80007ffe0ff */
[----:B------:R-:W-:Y:S02]  /*08e0*/  ISETP.NE.AND P4, PT, R56, RZ, PT ;  /* 0x000000ff3800720c */ /* 0x000fe40003f85270 */
[----:B------:R-:W-:Y:S02]  /*08f0*/  IADD3 R54, PT, PT, R54, 0x1, RZ ;  /* 0x0000000136367810 */ /* 0x000fe40007ffe0ff */
[----:B------:R-:W-:Y:S01]  /*0900*/  IADD3 R55, PT, PT, R55, 0x1, RZ ;  /* 0x0000000137377810 */ /* 0x000fe20007ffe0ff */
[----:B---3--:R-:W-:Y:S04]  /*0910*/  STS [R24], R39 ;  /* 0x0000002718007388 */ /* 0x008fe80000000800 */
[----:B----4-:R-:W-:Y:S04]  /*0920*/  STS [R24+0x4], R41 ;  /* 0x0000042918007388 */ /* 0x010fe80000000800 */
[----:B-----5:R-:W-:Y:S04]  /*0930*/  STS [R24+0x8], R51 ;  /* 0x0000083318007388 */ /* 0x020fe80000000800 */
[----:B--2---:R-:W-:Y:S01]  /*0940*/  @!P3 STS [R12], R105 ;  /* 0x000000690c00b388 */ /* 0x004fe20000000800 */
[----:B------:R-:W-:Y:S06]  /*0950*/  BAR.SYNC.DEFER_BLOCKING 0x0 ;  /* 0x0000000000007b1d */ /* 0x000fec0000010000 */
[----:B------:R-:W-:Y:S04]  /*0960*/  LDS.128 R28, [R10] ;  /* 0x000000000a1c7984 */ /* 0x000fe80000000c00 */
[----:B------:R-:W0:Y:S04]  /*0970*/  LDS.64 R76, [R23+0x180] ;  /* 0x00018000174c7984 */ /* 0x000e280000000a00 */
[----:B------:R-:W1:Y:S04]  /*0980*/  LDS.64 R70, [R23] ;  /* 0x0000000017467984 */ /* 0x000e680000000a00 */
[----:B------:R-:W2:Y:S04]  /*0990*/  LDS.64 R74, [R23+0x100] ;  /* 0x00010000174a7984 */ /* 0x000ea80000000a00 */
[----:B------:R-:W3:Y:S04]  /*09a0*/  LDS.64 R72, [R23+0x80] ;  /* 0x0000800017487984 */ /* 0x000ee80000000a00 */
[----:B------:R-:W4:Y:S04]  /*09b0*/  LDS.64 R80, [R23+0x280] ;  /* 0x0002800017507984 */ /* 0x000f280000000a00 */
[----:B------:R-:W5:Y:S04]  /*09c0*/  LDS.128 R32, [R10+0x10] ;  /* 0x000010000a207984 */ /* 0x000f680000000c00 */
[----:B------:R-:W5:Y:S01]  /*09d0*/  LDS.64 R78, [R23+0x200] ;  /* 0x00020000174e7984 */ /* 0x000f620000000a00 */
[----:B0-----:R-:W-:Y:S01]  /*09e0*/  FFMA R113, R76, R28, R37 ;  /* 0x0000001c4c717223 */ /* 0x001fe20000000025 */
[----:B------:R-:W-:-:S02]  /*09f0*/  FFMA R110, R28, R77, R36 ;  /* 0x0000004d1c6e7223 */ /* 0x000fc40000000024 */
[----:B------:R-:W0:Y:S01]  /*0a00*/  LDS.128 R36, [R10+0x30] ;  /* 0x000030000a247984 */ /* 0x000e220000000c00 */
[----:B-1----:R-:W-:Y:S01]  /*0a10*/  FFMA R42, R28, R71, R115 ;  /* 0x000000471c2a7223 */ /* 0x002fe20000000073 */
[----:B------:R-:W-:Y:S01]  /*0a20*/  FFMA R108, R77, R31, R88 ;  /* 0x0000001f4d6c7223 */ /* 0x000fe20000000058 */
[-C--:B--2---:R-:W-:Y:S01]  /*0a30*/  FFMA R41, R74, R28.reuse, R99 ;  /* 0x0000001c4a297223 */ /* 0x084fe20000000063 */
[-C--:B------:R-:W-:Y:S01]  /*0a40*/  FFMA R93, R70, R28.reuse, R93 ;  /* 0x0000001c465d7223 */ /* 0x080fe2000000005d */
[----:B------:R-:W-:Y:S01]  /*0a50*/  FFMA R82, R28, R75, R82 ;  /* 0x0000004b1c527223 */ /* 0x000fe20000000052 */
[----:B------:R-:W-:Y:S01]  /*0a60*/  FFMA R105, R70, R31, R43 ;  /* 0x0000001f46697223 */ /* 0x000fe2000000002b */
[----:B---3--:R-:W-:Y:S01]  /*0a70*/  FFMA R104, R28, R73, R104 ;  /* 0x000000491c687223 */ /* 0x008fe20000000068 */
[C---:B------:R-:W-:Y:S01]  /*0a80*/  FFMA R111, R72.reuse, R28, R111 ;  /* 0x0000001c486f7223 */ /* 0x040fe2000000006f */
[-C--:B------:R-:W-:Y:S01]  /*0a90*/  FFMA R51, R71, R31.reuse, R100 ;  /* 0x0000001f47337223 */ /* 0x080fe20000000064 */
[-C--:B------:R-:W-:Y:S01]  /*0aa0*/  FFMA R109, R72, R31.reuse, R83 ;  /* 0x0000001f486d7223 */ /* 0x080fe20000000053 */
[-C--:B------:R-:W-:Y:S01]  /*0ab0*/  FFMA R48, R73, R31.reuse, R84 ;  /* 0x0000001f49307223 */ /* 0x080fe20000000054 */
[-C--:B------:R-:W-:Y:S01]  /*0ac0*/  FFMA R99, R74, R31.reuse, R69 ;  /* 0x0000001f4a637223 */ /* 0x080fe20000000045 */
[-C--:B------:R-:W-:Y:S01]  /*0ad0*/  FFMA R98, R75, R31.reuse, R98 ;  /* 0x0000001f4b627223 */ /* 0x080fe20000000062 */
[----:B------:R-:W-:Y:S01]  /*0ae0*/  FFMA R101, R76, R31, R101 ;  /* 0x0000001f4c657223 */ /* 0x000fe20000000065 */
[-C--:B----4-:R-:W-:Y:S01]  /*0af0*/  FFMA R88, R81, R29.reuse, R110 ;  /* 0x0000001d51587223 */ /* 0x090fe2000000006e */
[-C--:B-----5:R-:W-:Y:S01]  /*0b00*/  FFMA R107, R70, R34.reuse, R107 ;  /* 0x00000022466b7223 */ /* 0x0a0fe2000000006b */
        /* <DEDUP_REMOVED lines=10> */
[----:B------:R-:W1:Y:S01]  /*0bb0*/  LDS.128 R40, [R10+0x40] ;  /* 0x000040000a287984 */ /* 0x000e620000000c00 */
[-C--:B------:R-:W-:Y:S01]  /*0bc0*/  FFMA R93, R74, R29.reuse, R93 ;  /* 0x0000001d4a5d7223 */ /* 0x080fe2000000005d */
[-C--:B------:R-:W-:Y:S01]  /*0bd0*/  FFMA R83, R76, R29.reuse, R111 ;  /* 0x0000001d4c537223 */ /* 0x080fe2000000006f */
[-C--:B------:R-:W-:Y:S01]  /*0be0*/  FFMA R82, R79, R29.reuse, R82 ;  /* 0x0000001d4f527223 */ /* 0x080fe20000000052 */
[----:B------:R-:W-:Y:S01]  /*0bf0*/  FFMA R31, R80, R29, R113 ;  /* 0x0000001d501f7223 */ /* 0x000fe20000000071 */
[-C--:B------:R-:W-:Y:S01]  /*0c00*/  FFMA R34, R74, R32.reuse, R105 ;  /* 0x000000204a227223 */ /* 0x080fe20000000069 */
[-C--:B------:R-:W-:Y:S01]  /*0c10*/  FFMA R104, R76, R32.reuse, R109 ;  /* 0x000000204c687223 */ /* 0x080fe2000000006d */
[C---:B------:R-:W-:Y:S01]  /*0c20*/  FFMA R100, R32.reuse, R75, R51 ;  /* 0x0000004b20647223 */ /* 0x040fe20000000033 */
[----:B------:R-:W-:Y:S01]  /*0c30*/  FFMA R92, R32, R77, R48 ;  /* 0x0000004d205c7223 */ /* 0x000fe20000000030 */
[-C--:B------:R-:W-:Y:S01]  /*0c40*/  FFMA R94, R78, R32.reuse, R99 ;  /* 0x000000204e5e7223 */ /* 0x080fe20000000063 */
[----:B------:R-:W-:Y:S01]  /*0c50*/  FFMA R96, R80, R32, R101 ;  /* 0x0000002050607223 */ /* 0x000fe20000000065 */
[C---:B------:R-:W-:Y:S01]  /*0c60*/  FFMA R98, R32.reuse, R79, R98 ;  /* 0x0000004f20627223 */ /* 0x040fe20000000062 */
        /* <DEDUP_REMOVED lines=9> */
[-C--:B0-----:R-:W-:Y:S01]  /*0d00*/  FFMA R35, R70, R36.reuse, R45 ;  /* 0x0000002446237223 */ /* 0x081fe2000000002d */
[----:B------:R-:W-:Y:S01]  /*0d10*/  FFMA R108, R36, R73, R46 ;  /* 0x00000049246c7223 */ /* 0x000fe2000000002e */
[----:B------:R-:W-:Y:S01]  /*0d20*/  FFMA R51, R76, R36, R47 ;  /* 0x000000244c337223 */ /* 0x000fe2000000002f */
[----:B------:R-:W-:-:S02]  /*0d30*/  FFMA R110, R36, R77, R44 ;  /* 0x0000004d246e7223 */ /* 0x000fc4000000002c */
[----:B------:R-:W0:Y:S01]  /*0d40*/  LDS.128 R44, [R10+0x20] ;  /* 0x000020000a2c7984 */ /* 0x000e220000000c00 */
[C---:B------:R-:W-:Y:S01]  /*0d50*/  FFMA R48, R36.reuse, R71, R85 ;  /* 0x0000004724307223 */ /* 0x040fe20000000055 */
[----:B------:R-:W-:Y:S01]  /*0d60*/  FFMA R106, R36, R75, R106 ;  /* 0x0000004b246a7223 */ /* 0x000fe2000000006a */
        /* <DEDUP_REMOVED lines=14> */
[----:B------:R-:W2:Y:S01]  /*0e50*/  LDS.128 R48, [R10+0x50] ;  /* 0x000050000a307984 */ /* 0x000ea20000000c00 */
[----:B------:R-:W-:Y:S01]  /*0e60*/  FFMA R35, R74, R37, R35 ;  /* 0x000000254a237223 */ /* 0x000fe20000000023 */
[-C--:B-1----:R-:W-:Y:S01]  /*0e70*/  FFMA R7, R70, R42.reuse, R7 ;  /* 0x0000002a46077223 */ /* 0x082fe20000000007 */
[-C--:B------:R-:W-:Y:S01]  /*0e80*/  FFMA R19, R72, R42.reuse, R19 ;  /* 0x0000002a48137223 */ /* 0x080fe20000000013 */
[-C--:B------:R-:W-:Y:S01]  /*0e90*/  FFMA R106, R71, R42.reuse, R2 ;  /* 0x0000002a476a7223 */ /* 0x080fe20000000002 */
[-C--:B------:R-:W-:Y:S01]  /*0ea0*/  FFMA R110, R73, R42.reuse, R18 ;  /* 0x0000002a496e7223 */ /* 0x080fe20000000012 */
[-C--:B------:R-:W-:Y:S01]  /*0eb0*/  FFMA R5, R74, R42.reuse, R5 ;  /* 0x0000002a4a057223 */ /* 0x080fe20000000005 */
[-C--:B------:R-:W-:Y:S01]  /*0ec0*/  FFMA R61, R76, R42.reuse, R61 ;  /* 0x0000002a4c3d7223 */ /* 0x080fe2000000003d */
[-C--:B------:R-:W-:Y:S01]  /*0ed0*/  FFMA R112, R75, R42.reuse, R58 ;  /* 0x0000002a4b707223 */ /* 0x080fe2000000003a */
[C---:B------:R-:W-:Y:S01]  /*0ee0*/  FFMA R66, R77.reuse, R42, R66 ;  /* 0x0000002a4d427223 */ /* 0x040fe20000000042 */
[----:B------:R-:W-:Y:S01]  /*0ef0*/  FFMA R68, R40, R75, R109 ;  /* 0x0000004b28447223 */ /* 0x000fe2000000006d */
[-C--:B------:R-:W-:Y:S01]  /*0f00*/  FFMA R89, R76, R37.reuse, R89 ;  /* 0x000000254c597223 */ /* 0x080fe20000000059 */
[-C--:B------:R-:W-:Y:S01]  /*0f10*/  FFMA R119, R77, R37.reuse, R108 ;  /* 0x000000254d777223 */ /* 0x080fe2000000006c */
[----:B------:R-:W-:Y:S01]  /*0f20*/  FFMA R87, R78, R37, R87 ;  /* 0x000000254e577223 */ /* 0x000fe20000000057 */
        /* <DEDUP_REMOVED lines=10> */
[-C--:B------:R-:W-:Y:S01]  /*0fd0*/  FFMA R17, R72, R45.reuse, R17 ;  /* 0x0000002d48117223 */ /* 0x080fe20000000011 */
[-C--:B------:R-:W-:Y:S01]  /*0fe0*/  FFMA R4, R71, R45.reuse, R4 ;  /* 0x0000002d47047223 */ /* 0x080fe20000000004 */
[-C--:B------:R-:W-:Y:S01]  /*0ff0*/  FFMA R16, R73, R45.reuse, R16 ;  /* 0x0000002d49107223 */ /* 0x080fe20000000010 */
[-C--:B------:R-:W-:Y:S01]  /*1000*/  FFMA R11, R74, R45.reuse, R11 ;  /* 0x0000002d4a0b7223 */ /* 0x080fe2000000000b */
[-C--:B------:R-:W-:Y:S01]  /*1010*/  FFMA R59, R76, R45.reuse, R59 ;  /* 0x0000002d4c3b7223 */ /* 0x080fe2000000003b */
[-C--:B------:R-:W-:Y:S01]  /*1020*/  FFMA R60, R75, R45.reuse, R60 ;  /* 0x0000002d4b3c7223 */ /* 0x080fe2000000003c */
[----:B------:R-:W-:Y:S01]  /*1030*/  FFMA R62, R77, R45, R62 ;  /* 0x0000002d4d3e7223 */ /* 0x000fe2000000003e */
[----:B------:R-:W0:Y:S01]  /*1040*/  LDS.64 R36, [R23+0x300] ;  /* 0x0003000017247984 */ /* 0x000e220000000a00 */
[C---:B------:R-:W-:Y:S01]  /*1050*/  FFMA R43, R78.reuse, R33, R34 ;  /* 0x000000214e2b7223 */ /* 0x040fe20000000022 */
[----:B------:R-:W-:-:S02]  /*1060*/  FFMA R45, R78, R38, R35 ;  /* 0x000000264e2d7223 */ /* 0x000fc40000000023 */
[----:B------:R-:W1:Y:S01]  /*1070*/  LDS.64 R34, [R23+0x380] ;  /* 0x0003800017227984 */ /* 0x000e620000000a00 */
[-C--:B------:R-:W-:Y:S01]  /*1080*/  FFMA R108, R74, R40.reuse, R67 ;  /* 0x000000284a6c7223 */ /* 0x080fe20000000043 */
[-C--:B------:R-:W-:Y:S01]  /*1090*/  FFMA R2, R76, R40.reuse, R65 ;  /* 0x000000284c027223 */ /* 0x080fe20000000041 */
[-C--:B------:R-:W-:Y:S01]  /*10a0*/  FFMA R58, R78, R40.reuse, R111 ;  /* 0x000000284e3a7223 */ /* 0x080fe2000000006f */
[----:B------:R-:W-:Y:S01]  /*10b0*/  FFMA R42, R80, R40, R115 ;  /* 0x00000028502a7223 */ /* 0x000fe20000000073 */
[C---:B------:R-:W-:Y:S01]  /*10c0*/  FFMA R86, R40.reuse, R79, R86 ;  /* 0x0000004f28567223 */ /* 0x040fe20000000056 */
[----:B------:R-:W-:Y:S01]  /*10d0*/  FFMA R102, R40, R81, R102 ;  /* 0x0000005128667223 */ /* 0x000fe20000000066 */
[-C--:B--2---:R-:W-:Y:S01]  /*10e0*/  FFMA R57, R74, R49.reuse, R57 ;  /* 0x000000314a397223 */ /* 0x084fe20000000039 */
[----:B------:R-:W-:Y:S01]  /*10f0*/  FFMA R40, R76, R46, R17 ;  /* 0x0000002e4c287223 */ /* 0x000fe20000000011 */
[-C--:B------:R-:W-:Y:S01]  /*1100*/  FFMA R64, R75, R49.reuse, R64 ;  /* 0x000000314b407223 */ /* 0x080fe20000000040 */
[-C--:B------:R-:W-:Y:S01]  /*1110*/  FFMA R3, R70, R49.reuse, R3 ;  /* 0x0000003146037223 */ /* 0x080fe20000000003 */
[-C--:B------:R-:W-:Y:S01]  /*1120*/  FFMA R21, R72, R49.reuse, R21 ;  /* 0x0000003148157223 */ /* 0x080fe20000000015 */
[-C--:B------:R-:W-:Y:S01]  /*1130*/  FFMA R0, R71, R49.reuse, R0 ;  /* 0x0000003147007223 */ /* 0x080fe20000000000 */
[-C--:B------:R-:W-:Y:S01]  /*1140*/  FFMA R22, R73, R49.reuse, R22 ;  /* 0x0000003149167223 */ /* 0x080fe20000000016 */
[-C--:B------:R-:W-:Y:S01]  /*1150*/  FFMA R63, R76, R49.reuse, R63 ;  /* 0x000000314c3f7223 */ /* 0x080fe2000000003f */
[----:B------:R-:W-:Y:S01]  /*1160*/  FFMA R90, R77, R49, R90 ;  /* 0x000000314d5a7223 */ /* 0x000fe2000000005a */
[----:B------:R-:W-:Y:S01]  /*1170*/  FFMA R115, R79, R30, R84 ;  /* 0x0000001e4f737223 */ /* 0x000fe20000000054 */
[C---:B------:R-:W-:Y:S01]  /*1180*/  FFMA R106, R78.reuse, R46, R11 ;  /* 0x0000002e4e6a7223 */ /* 0x040fe2000000000b */
[----:B------:R-:W-:Y:S01]  /*1190*/  FFMA R72, R78, R50, R57 ;  /* 0x000000324e487223 */ /* 0x000fe20000000039 */
[----:B------:R-:W-:Y:S01]  /*11a0*/  FFMA R84, R81, R33, R92 ;  /* 0x0000002151547223 */ /* 0x000fe2000000005c */
[-C--:B------:R-:W-:Y:S01]  /*11b0*/  FFMA R110, R74, R46.reuse, R9 ;  /* 0x0000002e4a6e7223 */ /* 0x080fe20000000009 */
[-C--:B------:R-:W-:Y:S01]  /*11c0*/  FFMA R4, R75, R46.reuse, R4 ;  /* 0x0000002e4b047223 */ /* 0x080fe20000000004 */
[-C--:B------:R-:W-:Y:S01]  /*11d0*/  FFMA R16, R77, R46.reuse, R16 ;  /* 0x0000002e4d107223 */ /* 0x080fe20000000010 */
[CC--:B------:R-:W-:Y:S01]  /*11e0*/  FFMA R66, R80.reuse, R46.reuse, R59 ;  /* 0x0000002e50427223 */ /* 0x0c0fe2000000003b */
[-C--:B------:R-:W-:Y:S01]  /*11f0*/  FFMA R60, R79, R46.reuse, R60 ;  /* 0x0000002e4f3c7223 */ /* 0x080fe2000000003c */
[----:B------:R-:W-:Y:S01]  /*1200*/  FFMA R62, R81, R46, R62 ;  /* 0x0000002e513e7223 */ /* 0x000fe2000000003e */
        /* <DEDUP_REMOVED lines=8> */
[----:B------:R-:W-:Y:S01]  /*1290*/  FFMA R90, R81, R50, R90 ;  /* 0x00000032515a7223 */ /* 0x000fe2000000005a */
[----:B------:R-:W-:Y:S01]  /*12a0*/  FFMA R40, R44, R79, R101 ;  /* 0x0000004f2c287223 */ /* 0x000fe20000000065 */
[C---:B0-----:R-:W-:Y:S01]  /*12b0*/  FFMA R99, R36.reuse, R30, R69 ;  /* 0x0000001e24637223 */ /* 0x041fe20000000045 */
[-C--:B------:R-:W-:Y:S01]  /*12c0*/  FFMA R69, R36, R33.reuse, R94 ;  /* 0x0000002124457223 */ /* 0x080fe2000000005e */
[----:B------:R-:W-:Y:S01]  /*12d0*/  FFMA R107, R78, R44, R107 ;  /* 0x0000002c4e6b7223 */ /* 0x000fe2000000006b */
[----:B------:R-:W-:Y:S01]  /*12e0*/  FFMA R111, R80, R30, R83 ;  /* 0x0000001e506f7223 */ /* 0x000fe20000000053 */
[----:B-1----:R-:W-:Y:S01]  /*12f0*/  FFMA R101, R34, R33, R96 ;  /* 0x0000002122657223 */ /* 0x002fe20000000060 */
[-C--:B------:R-:W-:Y:S01]  /*1300*/  FFMA R103, R80, R44.reuse, R103 ;  /* 0x0000002c50677223 */ /* 0x080fe20000000067 */
[C---:B------:R-:W-:Y:S01]  /*1310*/  FFMA R95, R36.reuse, R44, R95 ;  /* 0x0000002c245f7223 */ /* 0x040fe2000000005f */
[C---:B------:R-:W-:Y:S01]  /*1320*/  FFMA R11, R36.reuse, R47, R106 ;  /* 0x0000002f240b7223 */ /* 0x040fe2000000006a */
[C---:B------:R-:W-:Y:S01]  /*1330*/  FFMA R87, R36.reuse, R38, R87 ;  /* 0x0000002624577223 */ /* 0x040fe20000000057 */
[C---:B------:R-:W-:Y:S01]  /*1340*/  FFMA R49, R36.reuse, R41, R58 ;  /* 0x0000002924317223 */ /* 0x040fe2000000003a */
[C---:B------:R-:W-:Y:S01]  /*1350*/  FFMA R5, R36.reuse, R48, R5 ;  /* 0x0000003024057223 */ /* 0x040fe20000000005 */
[----:B------:R-:W-:Y:S01]  /*1360*/  FFMA R57, R36, R51, R72 ;  /* 0x0000003324397223 */ /* 0x000fe20000000048 */
[----:B------:R-:W-:Y:S01]  /*1370*/  FFMA R94, R44, R37, R29 ;  /* 0x000000252c5e7223 */ /* 0x000fe2000000001d */
[----:B------:R-:W-:Y:S01]  /*1380*/  FFMA R97, R34, R44, R97 ;  /* 0x0000002c22617223 */ /* 0x000fe20000000061 */
[----:B------:R-:W-:Y:S01]  /*1390*/  FFMA R96, R44, R35, R105 ;  /* 0x000000232c607223 */ /* 0x000fe20000000069 */
[----:B------:R-:W-:Y:S01]  /*13a0*/  FFMA R9, R78, R47, R110 ;  /* 0x0000002f4e097223 */ /* 0x000fe2000000006e */
[C---:B------:R-:W-:Y:S01]  /*13b0*/  FFMA R83, R80.reuse, R33, R104 ;  /* 0x0000002150537223 */ /* 0x040fe20000000068 */
[----:B------:R-:W-:Y:S01]  /*13c0*/  FFMA R65, R80, R41, R2 ;  /* 0x0000002950417223 */ /* 0x000fe20000000002 */
[----:B------:R-:W-:Y:S01]  /*13d0*/  FFMA R4, R79, R47, R4 ;  /* 0x0000002f4f047223 */ /* 0x000fe20000000004 */
[C---:B------:R-:W-:Y:S01]  /*13e0*/  FFMA R50, R81.reuse, R41, R18 ;  /* 0x0000002951327223 */ /* 0x040fe20000000012 */
[----:B------:R-:W-:Y:S01]  /*13f0*/  FFMA R16, R81, R47, R16 ;  /* 0x0000002f51107223 */ /* 0x000fe20000000010 */
[C---:B------:R-:W-:Y:S01]  /*1400*/  FFMA R82, R37.reuse, R30, R82 ;  /* 0x0000001e25527223 */ /* 0x040fe20000000052 */
[C---:B------:R-:W-:Y:S01]  /*1410*/  FFMA R98, R37.reuse, R33, R98 ;  /* 0x0000002125627223 */ /* 0x040fe20000000062 */
[C---:B------:R-:W-:Y:S01]  /*1420*/  FFMA R60, R37.reuse, R47, R60 ;  /* 0x0000002f253c7223 */ /* 0x040fe2000000003c */
[C---:B------:R-:W-:Y:S01]  /*1430*/  FFMA R106, R37.reuse, R38, R113 ;  /* 0x00000026256a7223 */ /* 0x040fe20000000071 */
[C---:B------:R-:W-:Y:S01]  /*1440*/  FFMA R86, R37.reuse, R41, R86 ;  /* 0x0000002925567223 */ /* 0x040fe20000000056 */
[----:B------:R-:W-:Y:S01]  /*1450*/  FFMA R58, R48, R37, R117 ;  /* 0x00000025303a7223 */ /* 0x000fe20000000075 */
[----:B------:R-:W-:Y:S01]  /*1460*/  FFMA R64, R37, R51, R64 ;  /* 0x0000003325407223 */ /* 0x000fe20000000040 */
[C---:B------:R-:W-:Y:S01]  /*1470*/  FFMA R36, R35.reuse, R30, R88 ;  /* 0x0000001e23247223 */ /* 0x040fe20000000058 */
[-C--:B------:R-:W-:Y:S01]  /*1480*/  FFMA R59, R34, R47.reuse, R66 ;  /* 0x0000002f223b7223 */ /* 0x080fe20000000042 */
[C---:B------:R-:W-:Y:S01]  /*1490*/  FFMA R62, R35.reuse, R47, R62 ;  /* 0x0000002f233e7223 */ /* 0x040fe2000000003e */
[----:B------:R-:W-:Y:S01]  /*14a0*/  FFMA R44, R35, R38, R91 ;  /* 0x00000026232c7223 */ /* 0x000fe2000000005b */
[C---:B------:R-:W-:Y:S01]  /*14b0*/  FFMA R93, R78.reuse, R30, R93 ;  /* 0x0000001e4e5d7223 */ /* 0x040fe2000000005d */
[C---:B------:R-:W-:Y:S01]  /*14c0*/  FFMA R67, R78.reuse, R41, R108 ;  /* 0x000000294e437223 */ /* 0x040fe2000000006c */
[C---:B------:R-:W-:Y:S01]  /*14d0*/  FFMA R7, R78.reuse, R48, R7 ;  /* 0x000000304e077223 */ /* 0x040fe20000000007 */
[-C--:B------:R-:W-:Y:S01]  /*14e0*/  FFMA R3, R78, R51.reuse, R74 ;  /* 0x000000334e037223 */ /* 0x080fe2000000004a */
[C---:B------:R-:W-:Y:S01]  /*14f0*/  FFMA R89, R80.reuse, R38, R89 ;  /* 0x0000002650597223 */ /* 0x040fe20000000059 */
[C---:B------:R-:W-:Y:S01]  /*1500*/  FFMA R19, R80.reuse, R48, R19 ;  /* 0x0000003050137223 */ /* 0x040fe20000000013 */
[----:B------:R-:W-:Y:S01]  /*1510*/  FFMA R21, R80, R51, R76 ;  /* 0x0000003350157223 */ /* 0x000fe2000000004c */
[C---:B------:R-:W-:Y:S01]  /*1520*/  FFMA R100, R79.reuse, R33, R100 ;  /* 0x000000214f647223 */ /* 0x040fe20000000064 */
[C---:B------:R-:W-:Y:S01]  /*1530*/  FFMA R85, R79.reuse, R38, R85 ;  /* 0x000000264f557223 */ /* 0x040fe20000000055 */
[C---:B------:R-:W-:Y:S01]  /*1540*/  FFMA R68, R79.reuse, R41, R68 ;  /* 0x000000294f447223 */ /* 0x040fe20000000044 */
[C---:B------:R-:W-:Y:S01]  /*1550*/  FFMA R2, R48.reuse, R79, R123 ;  /* 0x0000004f30027223 */ /* 0x040fe2000000007b */
[----:B------:R-:W-:Y:S01]  /*1560*/  FFMA R0, R79, R51, R0 ;  /* 0x000000334f007223 */ /* 0x000fe20000000000 */
[C---:B------:R-:W-:Y:S01]  /*1570*/  FFMA R104, R81.reuse, R30, R28 ;  /* 0x0000001e51687223 */ /* 0x040fe2000000001c */
[C---:B------:R-:W-:Y:S01]  /*1580*/  FFMA R46, R81.reuse, R38, R119 ;  /* 0x00000026512e7223 */ /* 0x040fe20000000077 */
[----:B------:R-:W-:Y:S01]  /*1590*/  FFMA R18, R48, R81, R121 ;  /* 0x0000005130127223 */ /* 0x000fe20000000079 */
[----:B------:R-:W-:Y:S01]  /*15a0*/  FFMA R22, R81, R51, R22 ;  /* 0x0000003351167223 */ /* 0x000fe20000000016 */
[C---:B------:R-:W-:Y:S01]  /*15b0*/  FFMA R37, R34.reuse, R30, R31 ;  /* 0x0000001e22257223 */ /* 0x040fe2000000001f */
[C---:B------:R-:W-:Y:S01]  /*15c0*/  FFMA R88, R35.reuse, R33, R32 ;  /* 0x0000002123587223 */ /* 0x040fe20000000020 */
[C---:B------:R-:W-:Y:S01]  /*15d0*/  FFMA R47, R34.reuse, R38, R39 ;  /* 0x00000026222f7223 */ /* 0x040fe20000000027 */
[CC--:B------:R-:W-:Y:S01]  /*15e0*/  FFMA R91, R34.reuse, R41.reuse, R42 ;  /* 0x00000029225b7223 */ /* 0x0c0fe2000000002a */
[C---:B------:R-:W-:Y:S01]  /*15f0*/  FFMA R102, R35.reuse, R41, R102 ;  /* 0x0000002923667223 */ /* 0x040fe20000000066 */
[----:B------:R-:W-:Y:S01]  /*1600*/  FFMA R61, R34, R48, R61 ;  /* 0x00000030223d7223 */ /* 0x000fe2000000003d */
[----:B------:R-:W-:Y:S01]  /*1610*/  FFMA R66, R48, R35, R109 ;  /* 0x0000002330427223 */ /* 0x000fe2000000006d */
[-C--:B------:R-:W-:Y:S01]  /*1620*/  FFMA R63, R34, R51.reuse, R70 ;  /* 0x00000033223f7223 */ /* 0x080fe20000000046 */
[----:B------:R-:W-:Y:S01]  /*1630*/  FFMA R90, R35, R51, R90 ;  /* 0x00000033235a7223 */ /* 0x000fe2000000005a */
[----:B------:R-:W-:Y:S06]  /*1640*/  @P4 BRA `(.L_x_18) ;  /* 0xfffffff0003c4947 */ /* 0x000fec000383ffff */
[----:B------:R-:W-:-:S04]  /*1650*/  IADD3 R6, PT, PT, R6, 0x1, RZ ;  /* 0x0000000106067810 */ /* 0x000fc80007ffe0ff */
[----:B------:R-:W-:-:S13]  /*1660*/  ISETP.NE.AND P4, PT, R6, 0x40, PT ;  /* 0x000000400600780c */ /* 0x000fda0003f85270 */
[----:B------:R-:W-:Y:S05]  /*1670*/  @P4 BRA `(.L_x_19) ;  /* 0xfffffff000244947 */ /* 0x000fea000383ffff */
[----:B------:R-:W0:Y:S01]  /*1680*/  S2R R6, SR_TID.Z ;  /* 0x0000000000067919 */ /* 0x000e220000002300 */
[----:B------:R-:W1:Y:S01]  /*1690*/  LDC.64 R12, c[0x0][0x390] ;  /* 0x0000e400ff0c7b82 */ /* 0x000e620000000a00 */
[----:B0-----:R-:W-:-:S04]  /*16a0*/  LEA R15, R15, R6, 0x2 ;  /* 0x000000060f0f7211 */ /* 0x001fc800078e10ff */
[----:B------:R-:W-:-:S04]  /*16b0*/  LEA R15, R15, R14, 0x7 ;  /* 0x0000000e0f0f7211 */ /* 0x000fc800078e38ff */
[----:B------:R-:W-:-:S05]  /*16c0*/  LEA R15, R15, R20, 0x8 ;  /* 0x000000140f0f7211 */ /* 0x000fca00078e40ff */
[----:B-1----:R-:W-:-:S05]  /*16d0*/  IMAD.WIDE.U32 R12, R15, 0x4, R12 ;  /* 0x000000040f0c7825 */ /* 0x002fca00078e000c */
        /* <DEDUP_REMOVED lines=65> */
.L_x_20:
        /* <DEDUP_REMOVED lines=9> */
.L_x_23:


//--------------------- .nv.shared.tvm_conv_tiled --------------------------
	.section	.nv.shared.tvm_conv_tiled,"aw",@nobits
	.sectionflags	@""
	.align	4
.nv.shared.tvm_conv_tiled:
	.zero		2192


//--------------------- .nv.shared.reserved.0     --------------------------
	.section	.nv.shared.reserved.0,"aw",@nobits
	.weak		__nv_reservedSMEM_offset_0_alias
	.size		__nv_reservedSMEM_offset_0_alias, 0, 64
	.other		__nv_reservedSMEM_offset_0_alias,@"STO_CUDA_RESERVED_SHARED STV_DEFAULT"
__nv_reservedSMEM_offset_0_alias:
	.zero		0
	.zero		64


//--------------------- .nv.shared._Z11conv_kernelPfS_S_ --------------------------
	.section	.nv.shared._Z11conv_kernelPfS_S_,"aw",@nobits
	.sectionflags	@""
	.align	4
.nv.shared._Z11conv_kernelPfS_S_:
	.zero		1424


//--------------------- .nv.shared.tvm_conv_default_kernel --------------------------
	.section	.nv.shared.tvm_conv_default_kernel,"aw",@nobits
	.sectionflags	@""
	.align	4
.nv.shared.tvm_conv_default_kernel:
	.zero		2944


//--------------------- .nv.constant0.tvm_conv_tiled --------------------------
	.section	.nv.constant0.tvm_conv_tiled,"a",@progbits
	.sectionflags	@""
	.align	4
.nv.constant0.tvm_conv_tiled:
	.zero		920


//--------------------- .nv.constant0._Z11conv_kernelPfS_S_ --------------------------
	.section	.nv.constant0._Z11conv_kernelPfS_S_,"a",@progbits
	.sectionflags	@""
	.align	4
.nv.constant0._Z11conv_kernelPfS_S_:
	.zero		920


//--------------------- .nv.constant0.tvm_conv_default_kernel --------------------------
	.section	.nv.constant0.tvm_conv_default_kernel,"a",@progbits
	.sectionflags	@""
	.align	4
.nv.constant0.tvm_conv_default_kernel:
	.zero		920


//--------------------- SYMBOLS --------------------------

	.type		.nv.reservedSmem.offset0,@object
	.size		.nv.reservedSmem.offset0,0x4
	.type		.nv.reservedSmem.cap,@object
	.size		.nv.reservedSmem.cap,0x4
